// auto-generated by cutlass_sweep.gemm — config: {"arch": "sm_90", "cluster_m": 1, "cluster_n": 2, "dtype": "tf32", "stages": 4, "tile_k": 32, "tile_m": 128, "tile_n": 128}
#include "cutlass/cutlass.h"
#include "cutlass/gemm/collective/collective_builder.hpp"
#include "cutlass/gemm/device/gemm_universal_adapter.h"
#include "cutlass/gemm/kernel/gemm_universal.hpp"
#include "cutlass/epilogue/collective/collective_builder.hpp"

using ElemA = cutlass::tfloat32_t;
using ElemB = cutlass::tfloat32_t;
using ElemCD = cutlass::tfloat32_t;
using Acc  = float;
using TileShape    = cute::Shape<cute::_128, cute::_128, cute::_32>;
using ClusterShape = cute::Shape<cute::_1, cute::_2, cute::_1>;

using CollectiveEpilogue = typename cutlass::epilogue::collective::CollectiveBuilder<
    cutlass::arch::Sm90, cutlass::arch::OpClassTensorOp,
    TileShape, ClusterShape,
    cutlass::epilogue::collective::EpilogueTileAuto,
    Acc, Acc,
    ElemCD, cutlass::layout::RowMajor, 128 / cutlass::sizeof_bits<ElemCD>::value,
    ElemCD, cutlass::layout::RowMajor, 128 / cutlass::sizeof_bits<ElemCD>::value,
    cutlass::epilogue::collective::EpilogueScheduleAuto
  >::CollectiveOp;

using CollectiveMainloop = typename cutlass::gemm::collective::CollectiveBuilder<
    cutlass::arch::Sm90, cutlass::arch::OpClassTensorOp,
    ElemA, cutlass::layout::RowMajor, 128 / cutlass::sizeof_bits<ElemA>::value,
    ElemB, cutlass::layout::ColumnMajor, 128 / cutlass::sizeof_bits<ElemB>::value,
    Acc,
    TileShape, ClusterShape,
    cutlass::gemm::collective::StageCount<4>,
    cutlass::gemm::collective::KernelScheduleAuto
  >::CollectiveOp;

using GemmKernel = cutlass::gemm::kernel::GemmUniversal<
    cute::Shape<int,int,int,int>,
    CollectiveMainloop,
    CollectiveEpilogue
>;
using Gemm = cutlass::gemm::device::GemmUniversalAdapter<GemmKernel>;

// Force the device kernel symbol into the cubin without needing a host main.
auto* _anchor = &cutlass::device_kernel<GemmKernel>;


// ===== COMPILED SASS (sm_90a) =====

	.target	sm_90a

	.elftype	@"ET_EXEC"


//--------------------- .note.nv.tkinfo           --------------------------
	.section	.note.nv.tkinfo,"",@"SHT_NOTE"
	.sectionflags	@"SHF_NOTE_NV_TKINFO"
	.tkinfo
        /*0018*/ 	.word	0x00000002
        /*0030*/ 	.string	""
        /*0030*/ 	.string	"ptxas"
        /*0030*/ 	.string	"Cuda compilation tools, release 13.0, V13.0.88"
        /*0030*/ 	.string	"Build cuda_13.0.r13.0/compiler.36424714_0"
        /*0030*/ 	.string	"-arch sm_90a -m 64 "



//--------------------- .note.nv.cuinfo           --------------------------
	.section	.note.nv.cuinfo,"",@"SHT_NOTE"
	.sectionflags	@"SHF_NOTE_NV_CUINFO"
        /*0018*/ 	.short	0x0002
        /*001a*/ 	.short	0x005a
        /*001c*/ 	.short	0x0082
	.zero		2


//--------------------- .nv.info                  --------------------------
	.section	.nv.info,"",@"SHT_CUDA_INFO"
	.align	4


	//----- nvinfo : EIATTR_REGCOUNT
	.align		4
        /*0000*/ 	.byte	0x04, 0x2f
        /*0002*/ 	.short	(.L_15 - .L_14)
	.align		4
.L_14:
        /*0004*/ 	.word	index@(_ZN7cutlass13device_kernelINS_4gemm6kernel13GemmUniversalIN4cute5tupleIJiiiiEEENS1_10collective13CollectiveMmaINS1_34MainloopSm90TmaGmmaWarpSpecializedILi4ENS5_IJNS4_1CILi1EEENSA_ILi2EEESB_EEENS1_35KernelTmaWarpSpecializedCooperativeEEENS5_IJNSA_ILi128EEESG_NSA_ILi32EEEEEENS_10tfloat32_tENS5_IJlSB_lEEESJ_SK_NS4_8TiledMMAINS4_8MMA_AtomIJNS4_4SM904GMMA30MMA_64x128x8_F32TF32TF32_SS_TNILNSO_7ScaleInE1ELSQ_1EEEEEENS4_6LayoutINS5_IJSC_SB_SB_EEENS5_IJSB_NSA_ILi0EEESV_EEEEENS5_IJNS4_10UnderscoreESY_SY_EEEEENS4_23SM90_TMA_LOAD_MULTICASTENS4_14ComposedLayoutINS4_7SwizzleILi3ELi4ELi3EEENS4_18smem_ptr_flag_bitsILi32EEENST_INS5_IJNSA_ILi8EEESH_EEENS5_IJSH_SB_EEEEEEEvNS4_8identityENS4_13SM90_TMA_LOADES1B_vS1C_EENS_8epilogue10collective6detail29Sm90TmaWarpSpecializedAdapterINS1G_15DefaultEpilogueISJ_SK_SK_NS1F_6thread17LinearCombinationISJ_Li1EffLNS1K_9ScaleType4KindE0ELNS_15FloatRoundStyleE2ESJ_EENS1_15EpilogueDefaultEEEEEvvEEEEvNT_6ParamsE)
        /*0008*/ 	.word	0x000000a8


	//----- nvinfo : EIATTR_FRAME_SIZE
	.align		4
.L_15:
        /*000c*/ 	.byte	0x04, 0x11
        /*000e*/ 	.short	(.L_17 - .L_16)
	.align		4
.L_16:
        /*0010*/ 	.word	index@(_ZN7cutlass13device_kernelINS_4gemm6kernel13GemmUniversalIN4cute5tupleIJiiiiEEENS1_10collective13CollectiveMmaINS1_34MainloopSm90TmaGmmaWarpSpecializedILi4ENS5_IJNS4_1CILi1EEENSA_ILi2EEESB_EEENS1_35KernelTmaWarpSpecializedCooperativeEEENS5_IJNSA_ILi128EEESG_NSA_ILi32EEEEEENS_10tfloat32_tENS5_IJlSB_lEEESJ_SK_NS4_8TiledMMAINS4_8MMA_AtomIJNS4_4SM904GMMA30MMA_64x128x8_F32TF32TF32_SS_TNILNSO_7ScaleInE1ELSQ_1EEEEEENS4_6LayoutINS5_IJSC_SB_SB_EEENS5_IJSB_NSA_ILi0EEESV_EEEEENS5_IJNS4_10UnderscoreESY_SY_EEEEENS4_23SM90_TMA_LOAD_MULTICASTENS4_14ComposedLayoutINS4_7SwizzleILi3ELi4ELi3EEENS4_18smem_ptr_flag_bitsILi32EEENST_INS5_IJNSA_ILi8EEESH_EEENS5_IJSH_SB_EEEEEEEvNS4_8identityENS4_13SM90_TMA_LOADES1B_vS1C_EENS_8epilogue10collective6detail29Sm90TmaWarpSpecializedAdapterINS1G_15DefaultEpilogueISJ_SK_SK_NS1F_6thread17LinearCombinationISJ_Li1EffLNS1K_9ScaleType4KindE0ELNS_15FloatRoundStyleE2ESJ_EENS1_15EpilogueDefaultEEEEEvvEEEEvNT_6ParamsE)
        /*0014*/ 	.word	0x00000000


	//----- nvinfo : EIATTR_MIN_STACK_SIZE
	.align		4
.L_17:
        /*0018*/ 	.byte	0x04, 0x12
        /*001a*/ 	.short	(.L_19 - .L_18)
	.align		4
.L_18:
        /*001c*/ 	.word	index@(_ZN7cutlass13device_kernelINS_4gemm6kernel13GemmUniversalIN4cute5tupleIJiiiiEEENS1_10collective13CollectiveMmaINS1_34MainloopSm90TmaGmmaWarpSpecializedILi4ENS5_IJNS4_1CILi1EEENSA_ILi2EEESB_EEENS1_35KernelTmaWarpSpecializedCooperativeEEENS5_IJNSA_ILi128EEESG_NSA_ILi32EEEEEENS_10tfloat32_tENS5_IJlSB_lEEESJ_SK_NS4_8TiledMMAINS4_8MMA_AtomIJNS4_4SM904GMMA30MMA_64x128x8_F32TF32TF32_SS_TNILNSO_7ScaleInE1ELSQ_1EEEEEENS4_6LayoutINS5_IJSC_SB_SB_EEENS5_IJSB_NSA_ILi0EEESV_EEEEENS5_IJNS4_10UnderscoreESY_SY_EEEEENS4_23SM90_TMA_LOAD_MULTICASTENS4_14ComposedLayoutINS4_7SwizzleILi3ELi4ELi3EEENS4_18smem_ptr_flag_bitsILi32EEENST_INS5_IJNSA_ILi8EEESH_EEENS5_IJSH_SB_EEEEEEEvNS4_8identityENS4_13SM90_TMA_LOADES1B_vS1C_EENS_8epilogue10collective6detail29Sm90TmaWarpSpecializedAdapterINS1G_15DefaultEpilogueISJ_SK_SK_NS1F_6thread17LinearCombinationISJ_Li1EffLNS1K_9ScaleType4KindE0ELNS_15FloatRoundStyleE2ESJ_EENS1_15EpilogueDefaultEEEEEvvEEEEvNT_6ParamsE)
        /*0020*/ 	.word	0x00000000
.L_19:


//--------------------- .nv.compat                --------------------------
	.section	.nv.compat,"",@"SHT_CUDA_COMPAT_INFO"
	.align	4
        /*0000*/ 	.byte	0x02, 0x09, 0x01, 0x00, 0x02, 0x02, 0x04, 0x00, 0x02, 0x05, 0x05, 0x00, 0x03, 0x07, 0x01, 0x01
        /*0010*/ 	.byte	0x02, 0x03, 0x01, 0x00, 0x02, 0x06, 0x01, 0x00, 0x04, 0x0b, 0x08, 0x00, 0x00, 0x00, 0x00, 0x00
        /*0020*/ 	.byte	0x00, 0x00, 0x00, 0x00


//--------------------- .nv.info._ZN7cutlass13device_kernelINS_4gemm6kernel13GemmUniversalIN4cute5tupleIJiiiiEEENS1_10collective13CollectiveMmaINS1_34MainloopSm90TmaGmmaWarpSpecializedILi4ENS5_IJNS4_1CILi1EEENSA_ILi2EEESB_EEENS1_35KernelTmaWarpSpecializedCooperativeEEENS5_IJNSA_ILi128EEESG_NSA_ILi32EEEEEENS_10tfloat32_tENS5_IJlSB_lEEESJ_SK_NS4_8TiledMMAINS4_8MMA_AtomIJNS4_4SM904GMMA30MMA_64x128x8_F32TF32TF32_SS_TNILNSO_7ScaleInE1ELSQ_1EEEEEENS4_6LayoutINS5_IJSC_SB_SB_EEENS5_IJSB_NSA_ILi0EEESV_EEEEENS5_IJNS4_10UnderscoreESY_SY_EEEEENS4_23SM90_TMA_LOAD_MULTICASTENS4_14ComposedLayoutINS4_7SwizzleILi3ELi4ELi3EEENS4_18smem_ptr_flag_bitsILi32EEENST_INS5_IJNSA_ILi8EEESH_EEENS5_IJSH_SB_EEEEEEEvNS4_8identityENS4_13SM90_TMA_LOADES1B_vS1C_EENS_8epilogue10collective6detail29Sm90TmaWarpSpecializedAdapterINS1G_15DefaultEpilogueISJ_SK_SK_NS1F_6thread17LinearCombinationISJ_Li1EffLNS1K_9ScaleType4KindE0ELNS_15FloatRoundStyleE2ESJ_EENS1_15EpilogueDefaultEEEEEvvEEEEvNT_6ParamsE --------------------------
	.section	.nv.info._ZN7cutlass13device_kernelINS_4gemm6kernel13GemmUniversalIN4cute5tupleIJiiiiEEENS1_10collective13CollectiveMmaINS1_34MainloopSm90TmaGmmaWarpSpecializedILi4ENS5_IJNS4_1CILi1EEENSA_ILi2EEESB_EEENS1_35KernelTmaWarpSpecializedCooperativeEEENS5_IJNSA_ILi128EEESG_NSA_ILi32EEEEEENS_10tfloat32_tENS5_IJlSB_lEEESJ_SK_NS4_8TiledMMAINS4_8MMA_AtomIJNS4_4SM904GMMA30MMA_64x128x8_F32TF32TF32_SS_TNILNSO_7ScaleInE1ELSQ_1EEEEEENS4_6LayoutINS5_IJSC_SB_SB_EEENS5_IJSB_NSA_ILi0EEESV_EEEEENS5_IJNS4_10UnderscoreESY_SY_EEEEENS4_23SM90_TMA_LOAD_MULTICASTENS4_14ComposedLayoutINS4_7SwizzleILi3ELi4ELi3EEENS4_18smem_ptr_flag_bitsILi32EEENST_INS5_IJNSA_ILi8EEESH_EEENS5_IJSH_SB_EEEEEEEvNS4_8identityENS4_13SM90_TMA_LOADES1B_vS1C_EENS_8epilogue10collective6detail29Sm90TmaWarpSpecializedAdapterINS1G_15DefaultEpilogueISJ_SK_SK_NS1F_6thread17LinearCombinationISJ_Li1EffLNS1K_9ScaleType4KindE0ELNS_15FloatRoundStyleE2ESJ_EENS1_15EpilogueDefaultEEEEEvvEEEEvNT_6ParamsE,"",@"SHT_CUDA_INFO"
	.sectionflags	@""
	.align	4


	//----- nvinfo : EIATTR_CUDA_API_VERSION
	.align		4
        /*0000*/ 	.byte	0x04, 0x37
        /*0002*/ 	.short	(.L_21 - .L_20)
.L_20:
        /*0004*/ 	.word	0x00000082


	//----- nvinfo : EIATTR_KPARAM_INFO
	.align		4
.L_21:
        /*0008*/ 	.byte	0x04, 0x17
        /*000a*/ 	.short	(.L_23 - .L_22)
.L_22:
        /*000c*/ 	.word	0x00000000
        /*0010*/ 	.short	0x0000
        /*0012*/ 	.short	0x0070
        /*0014*/ 	.byte	0x00, 0xf0, 0x01, 0x10


	//----- nvinfo : EIATTR_SPARSE_MMA_MASK
	.align		4
.L_23:
        /*0018*/ 	.byte	0x03, 0x50
        /*001a*/ 	.short	0x0000


	//----- nvinfo : EIATTR_MAXREG_COUNT
	.align		4
        /*001c*/ 	.byte	0x03, 0x1b
        /*001e*/ 	.short	0x00a8


	//----- nvinfo : EIATTR_NUM_BARRIERS
	.align		4
        /*0020*/ 	.byte	0x02, 0x4c
        /*0022*/ 	.byte	0x01
	.zero		1


	//----- nvinfo : EIATTR_EXTERNS
	.align		4
        /*0024*/ 	.byte	0x04, 0x0f
        /*0026*/ 	.short	(.L_25 - .L_24)


	//   ....[0]....
	.align		4
.L_24:
        /*0028*/ 	.word	index@(__assertfail)


	//----- nvinfo : EIATTR_MERCURY_ISA_VERSION
	.align		4
.L_25:
        /*002c*/ 	.byte	0x03, 0x5f
        /*002e*/ 	.short	0x0101


	//----- nvinfo : EIATTR_INT_WARP_WIDE_INSTR_OFFSETS
	.align		4
        /*0030*/ 	.byte	0x04, 0x31
        /*0032*/ 	.short	(.L_27 - .L_26)


	//   ....[0]....
.L_26:
        /*0034*/ 	.word	0x00000430


	//   ....[1]....
        /*0038*/ 	.word	0x00000450


	//   ....[2]....
        /*003c*/ 	.word	0x00000620


	//   ....[3]....
        /*0040*/ 	.word	0x00001e90


	//----- nvinfo : EIATTR_COOP_GROUP_MASK_REGIDS
	.align		4
.L_27:
        /*0044*/ 	.byte	0x04, 0x29
        /*0046*/ 	.short	(.L_29 - .L_28)


	//   ....[0]....
.L_28:
        /*0048*/ 	.word	0xffffffff


	//   ....[1]....
        /*004c*/ 	.word	0xffffffff


	//   ....[2]....
        /*0050*/ 	.word	0xffffffff


	//   ....[3]....
        /*0054*/ 	.word	0xffffffff


	//   ....[4]....
        /*0058*/ 	.word	0xffffffff


	//   ....[5]....
        /*005c*/ 	.word	0xffffffff


	//----- nvinfo : EIATTR_COOP_GROUP_INSTR_OFFSETS
	.align		4
.L_29:
        /*0060*/ 	.byte	0x04, 0x28
        /*0062*/ 	.short	(.L_31 - .L_30)


	//   ....[0]....
.L_30:
        /*0064*/ 	.word	0x00000060


	//   ....[1]....
        /*0068*/ 	.word	0x00000070


	//   ....[2]....
        /*006c*/ 	.word	0x00000130


	//   ....[3]....
        /*0070*/ 	.word	0x000002d0


	//   ....[4]....
        /*0074*/ 	.word	0x00000790


	//   ....[5]....
        /*0078*/ 	.word	0x00001410


	//----- nvinfo : EIATTR_REG_RECONFIG
	.align		4
.L_31:
        /*007c*/ 	.byte	0x01, 0x54
	.zero		2


	//----- nvinfo : EIATTR_SYSCALL_OFFSETS
	.align		4
        /*0080*/ 	.byte	0x04, 0x46
        /*0082*/ 	.short	(.L_33 - .L_32)


	//   ....[0]....
.L_32:
        /*0084*/ 	.word	0x00001600


	//----- nvinfo : EIATTR_MBARRIER_INSTR_OFFSETS
	.align		4
.L_33:
        /*0088*/ 	.byte	0x04, 0x39
        /*008a*/ 	.short	(.L_35 - .L_34)


	//   ....[0]....
.L_34:
        /*008c*/ 	.word	0x00000230
        /*0090*/ 	.word	0x000000ff
        /*0094*/ 	.word	0x00000000
        /*0098*/ 	.short	0x0100
        /*009a*/ 	.byte	0x08
	.zero		1


	//   ....[1]....
        /*009c*/ 	.word	0x00000240
        /*00a0*/ 	.word	0x000000ff
        /*00a4*/ 	.word	0x00000020
        /*00a8*/ 	.short	0x0100
        /*00aa*/ 	.byte	0x08
	.zero		1


	//   ....[2]....
        /*00ac*/ 	.word	0x00000250
        /*00b0*/ 	.word	0x000000ff
        /*00b4*/ 	.word	0x00000008
        /*00b8*/ 	.short	0x0100
        /*00ba*/ 	.byte	0x08
	.zero		1


	//   ....[3]....
        /*00bc*/ 	.word	0x00000260
        /*00c0*/ 	.word	0x000000ff
        /*00c4*/ 	.word	0x00000028
        /*00c8*/ 	.short	0x0100
        /*00ca*/ 	.byte	0x08
	.zero		1


	//   ....[4]....
        /*00cc*/ 	.word	0x00000270
        /*00d0*/ 	.word	0x000000ff
        /*00d4*/ 	.word	0x00000010
        /*00d8*/ 	.short	0x0100
        /*00da*/ 	.byte	0x08
	.zero		1


	//   ....[5]....
        /*00dc*/ 	.word	0x00000280
        /*00e0*/ 	.word	0x000000ff
        /*00e4*/ 	.word	0x00000030
        /*00e8*/ 	.short	0x0100
        /*00ea*/ 	.byte	0x08
	.zero		1


	//   ....[6]....
        /*00ec*/ 	.word	0x00000290
        /*00f0*/ 	.word	0x000000ff
        /*00f4*/ 	.word	0x00000018
        /*00f8*/ 	.short	0x0100
        /*00fa*/ 	.byte	0x08
	.zero		1


	//   ....[7]....
        /*00fc*/ 	.word	0x000002a0
        /*0100*/ 	.word	0x000000ff
        /*0104*/ 	.word	0x00000038
        /*0108*/ 	.short	0x0100
        /*010a*/ 	.byte	0x08
	.zero		1


	//   ....[8]....
        /*010c*/ 	.word	0x000006c0
        /*0110*/ 	.word	0x000000ff
        /*0114*/ 	.word	0x00000050
        /*0118*/ 	.short	0x0100
        /*011a*/ 	.byte	0x06
	.zero		1


	//   ....[9]....
        /*011c*/ 	.word	0x00000740
        /*0120*/ 	.word	0x000000ff
        /*0124*/ 	.word	0x00000058
        /*0128*/ 	.short	0x0100
        /*012a*/ 	.byte	0x06
	.zero		1


	//   ....[10]....
        /*012c*/ 	.word	0x000016c0
        /*0130*/ 	.word	0x00000003
        /*0134*/ 	.word	0x00000000
        /*0138*/ 	.short	0x010a
        /*013a*/ 	.byte	0x3f
	.zero		1


	//   ....[11]....
        /*013c*/ 	.word	0x00001720
        /*0140*/ 	.word	0x00000003
        /*0144*/ 	.word	0x00000000
        /*0148*/ 	.short	0x010a
        /*014a*/ 	.byte	0x3f
	.zero		1


	//   ....[12]....
        /*014c*/ 	.word	0x00001aa0
        /*0150*/ 	.word	0x00000005
        /*0154*/ 	.word	0x00000000
        /*0158*/ 	.short	0x010a
        /*015a*/ 	.byte	0x3f
	.zero		1


	//   ....[13]....
        /*015c*/ 	.word	0x00001ae0
        /*0160*/ 	.word	0x00000005
        /*0164*/ 	.word	0x00000000
        /*0168*/ 	.short	0x010a
        /*016a*/ 	.byte	0x3f
	.zero		1


	//   ....[14]....
        /*016c*/ 	.word	0x00001d40
        /*0170*/ 	.word	0x00000004
        /*0174*/ 	.word	0x00000000
        /*0178*/ 	.short	0x0101
        /*017a*/ 	.byte	0x3f
	.zero		1


	//   ....[15]....
        /*017c*/ 	.word	0x00001f00
        /*0180*/ 	.word	0x00000000
        /*0184*/ 	.word	0x00000000
        /*0188*/ 	.short	0x0101
        /*018a*/ 	.byte	0x3f
	.zero		1


	//   ....[16]....
        /*018c*/ 	.word	0x00006f80
        /*0190*/ 	.word	0x00000014
        /*0194*/ 	.word	0x00000020
        /*0198*/ 	.short	0x010a
        /*019a*/ 	.byte	0x3f
	.zero		1


	//   ....[17]....
        /*019c*/ 	.word	0x00007340
        /*01a0*/ 	.word	0x00000006
        /*01a4*/ 	.word	0x00000058
        /*01a8*/ 	.short	0x0101
        /*01aa*/ 	.byte	0x3f
	.zero		1


	//   ....[18]....
        /*01ac*/ 	.word	0x00007a60
        /*01b0*/ 	.word	0x00000007
        /*01b4*/ 	.word	0x00000000
        /*01b8*/ 	.short	0x010a
        /*01ba*/ 	.byte	0x3f
	.zero		1


	//   ....[19]....
        /*01bc*/ 	.word	0x00007ae0
        /*01c0*/ 	.word	0x00000006
        /*01c4*/ 	.word	0x00000000
        /*01c8*/ 	.short	0x010a
        /*01ca*/ 	.byte	0x3f
	.zero		1


	//   ....[20]....
        /*01cc*/ 	.word	0x00007b70
        /*01d0*/ 	.word	0x00000007
        /*01d4*/ 	.word	0x00000000
        /*01d8*/ 	.short	0x010a
        /*01da*/ 	.byte	0x3f
	.zero		1


	//   ....[21]....
        /*01dc*/ 	.word	0x00007c00
        /*01e0*/ 	.word	0x00000005
        /*01e4*/ 	.word	0x00000000
        /*01e8*/ 	.short	0x010a
        /*01ea*/ 	.byte	0x3f
	.zero		1


	//   ....[22]....
        /*01ec*/ 	.word	0x00007c60
        /*01f0*/ 	.word	0x00000003
        /*01f4*/ 	.word	0x00000000
        /*01f8*/ 	.short	0x010a
        /*01fa*/ 	.byte	0x3f
	.zero		1


	//   ....[23]....
        /*01fc*/ 	.word	0x00007cb0
        /*0200*/ 	.word	0x00000005
        /*0204*/ 	.word	0x00000000
        /*0208*/ 	.short	0x010a
        /*020a*/ 	.byte	0x3f
	.zero		1


	//   ....[24]....
        /*020c*/ 	.word	0x00007d80
        /*0210*/ 	.word	0x00000014
        /*0214*/ 	.word	0x00000020
        /*0218*/ 	.short	0x010a
        /*021a*/ 	.byte	0x3f
	.zero		1


	//   ....[25]....
        /*021c*/ 	.word	0x00007e50
        /*0220*/ 	.word	0x00000007
        /*0224*/ 	.word	0x00000000
        /*0228*/ 	.short	0x010a
        /*022a*/ 	.byte	0x3f
	.zero		1


	//   ....[26]....
        /*022c*/ 	.word	0x00007ea0
        /*0230*/ 	.word	0x00000006
        /*0234*/ 	.word	0x00000000
        /*0238*/ 	.short	0x010a
        /*023a*/ 	.byte	0x3f
	.zero		1


	//   ....[27]....
        /*023c*/ 	.word	0x00007ef0
        /*0240*/ 	.word	0x00000007
        /*0244*/ 	.word	0x00000000
        /*0248*/ 	.short	0x010a
        /*024a*/ 	.byte	0x3f
	.zero		1


	//----- nvinfo : EIATTR_NUM_MBARRIERS
	.align		4
.L_35:
        /*024c*/ 	.byte	0x03, 0x38
        /*024e*/ 	.short	0x000a


	//----- nvinfo : EIATTR_EXIT_INSTR_OFFSETS
	.align		4
        /*0250*/ 	.byte	0x04, 0x1c
        /*0252*/ 	.short	(.L_37 - .L_36)


	//   ....[0]....
.L_36:
        /*0254*/ 	.word	0x00000960


	//   ....[1]....
        /*0258*/ 	.word	0x00001170


	//   ....[2]....
        /*025c*/ 	.word	0x00006710


	//   ....[3]....
        /*0260*/ 	.word	0x00006c70


	//   ....[4]....
        /*0264*/ 	.word	0x00007c50


	//----- nvinfo : EIATTR_MAX_THREADS
	.align		4
.L_37:
        /*0268*/ 	.byte	0x04, 0x05
        /*026a*/ 	.short	(.L_39 - .L_38)
.L_38:
        /*026c*/ 	.word	0x00000180
        /*0270*/ 	.word	0x00000001
        /*0274*/ 	.word	0x00000001


	//----- nvinfo : EIATTR_CRS_STACK_SIZE
	.align		4
.L_39:
        /*0278*/ 	.byte	0x04, 0x1e
        /*027a*/ 	.short	(.L_41 - .L_40)
.L_40:
        /*027c*/ 	.word	0x00000000


	//----- nvinfo : EIATTR_CBANK_PARAM_SIZE
	.align		4
.L_41:
        /*0280*/ 	.byte	0x03, 0x19
        /*0282*/ 	.short	0x0470


	//----- nvinfo : EIATTR_PARAM_CBANK
	.align		4
        /*0284*/ 	.byte	0x04, 0x0a
        /*0286*/ 	.short	(.L_43 - .L_42)
	.align		4
.L_42:
        /*0288*/ 	.word	index@(.nv.constant0._ZN7cutlass13device_kernelINS_4gemm6kernel13GemmUniversalIN4cute5tupleIJiiiiEEENS1_10collective13CollectiveMmaINS1_34MainloopSm90TmaGmmaWarpSpecializedILi4ENS5_IJNS4_1CILi1EEENSA_ILi2EEESB_EEENS1_35KernelTmaWarpSpecializedCooperativeEEENS5_IJNSA_ILi128EEESG_NSA_ILi32EEEEEENS_10tfloat32_tENS5_IJlSB_lEEESJ_SK_NS4_8TiledMMAINS4_8MMA_AtomIJNS4_4SM904GMMA30MMA_64x128x8_F32TF32TF32_SS_TNILNSO_7ScaleInE1ELSQ_1EEEEEENS4_6LayoutINS5_IJSC_SB_SB_EEENS5_IJSB_NSA_ILi0EEESV_EEEEENS5_IJNS4_10UnderscoreESY_SY_EEEEENS4_23SM90_TMA_LOAD_MULTICASTENS4_14ComposedLayoutINS4_7SwizzleILi3ELi4ELi3EEENS4_18smem_ptr_flag_bitsILi32EEENST_INS5_IJNSA_ILi8EEESH_EEENS5_IJSH_SB_EEEEEEEvNS4_8identityENS4_13SM90_TMA_LOADES1B_vS1C_EENS_8epilogue10collective6detail29Sm90TmaWarpSpecializedAdapterINS1G_15DefaultEpilogueISJ_SK_SK_NS1F_6thread17LinearCombinationISJ_Li1EffLNS1K_9ScaleType4KindE0ELNS_15FloatRoundStyleE2ESJ_EENS1_15EpilogueDefaultEEEEEvvEEEEvNT_6ParamsE)
        /*028c*/ 	.short	0x0210
        /*028e*/ 	.short	0x0470


	//----- nvinfo : EIATTR_SW_WAR
	.align		4
.L_43:
        /*0290*/ 	.byte	0x04, 0x36
        /*0292*/ 	.short	(.L_45 - .L_44)
.L_44:
        /*0294*/ 	.word	0x00000008
.L_45:


//--------------------- .nv.callgraph             --------------------------
	.section	.nv.callgraph,"",@"SHT_CUDA_CALLGRAPH"
	.align	4
	.sectionentsize	8
	.align		4
        /*0000*/ 	.word	0x00000000
	.align		4
        /*0004*/ 	.word	0xffffffff
	.align		4
        /*0008*/ 	.word	index@(_ZN7cutlass13device_kernelINS_4gemm6kernel13GemmUniversalIN4cute5tupleIJiiiiEEENS1_10collective13CollectiveMmaINS1_34MainloopSm90TmaGmmaWarpSpecializedILi4ENS5_IJNS4_1CILi1EEENSA_ILi2EEESB_EEENS1_35KernelTmaWarpSpecializedCooperativeEEENS5_IJNSA_ILi128EEESG_NSA_ILi32EEEEEENS_10tfloat32_tENS5_IJlSB_lEEESJ_SK_NS4_8TiledMMAINS4_8MMA_AtomIJNS4_4SM904GMMA30MMA_64x128x8_F32TF32TF32_SS_TNILNSO_7ScaleInE1ELSQ_1EEEEEENS4_6LayoutINS5_IJSC_SB_SB_EEENS5_IJSB_NSA_ILi0EEESV_EEEEENS5_IJNS4_10UnderscoreESY_SY_EEEEENS4_23SM90_TMA_LOAD_MULTICASTENS4_14ComposedLayoutINS4_7SwizzleILi3ELi4ELi3EEENS4_18smem_ptr_flag_bitsILi32EEENST_INS5_IJNSA_ILi8EEESH_EEENS5_IJSH_SB_EEEEEEEvNS4_8identityENS4_13SM90_TMA_LOADES1B_vS1C_EENS_8epilogue10collective6detail29Sm90TmaWarpSpecializedAdapterINS1G_15DefaultEpilogueISJ_SK_SK_NS1F_6thread17LinearCombinationISJ_Li1EffLNS1K_9ScaleType4KindE0ELNS_15FloatRoundStyleE2ESJ_EENS1_15EpilogueDefaultEEEEEvvEEEEvNT_6ParamsE)
	.align		4
        /*000c*/ 	.word	index@(__assertfail)
	.align		4
        /*0010*/ 	.word	0x00000000
	.align		4
        /*0014*/ 	.word	0xfffffffe
	.align		4
        /*0018*/ 	.word	0x00000000
	.align		4
        /*001c*/ 	.word	0xfffffffd
	.align		4
        /*0020*/ 	.word	0x00000000
	.align		4
        /*0024*/ 	.word	0xfffffffc


//--------------------- .nv.constant4             --------------------------
	.section	.nv.constant4,"a",@progbits
	.align	8
	.align		8
.nv.constant4:
        /*0000*/ 	.dword	__assertfail
	.align		8
        /*0008*/ 	.dword	__unnamed_1
	.align		8
        /*0010*/ 	.dword	_ZN39_INTERNAL_c407fb9a_4_k_cu_5a3e34f6_61164cuda3std3__45__cpo5beginE
	.align		8
        /*0018*/ 	.dword	_ZN39_INTERNAL_c407fb9a_4_k_cu_5a3e34f6_61164cuda3std3__45__cpo3endE
	.align		8
        /*0020*/ 	.dword	_ZN39_INTERNAL_c407fb9a_4_k_cu_5a3e34f6_61164cuda3std3__45__cpo6cbeginE
	.align		8
        /*0028*/ 	.dword	_ZN39_INTERNAL_c407fb9a_4_k_cu_5a3e34f6_61164cuda3std3__45__cpo4cendE
	.align		8
        /*0030*/ 	.dword	_ZN39_INTERNAL_c407fb9a_4_k_cu_5a3e34f6_61164cuda3std3__441_GLOBAL__N__c407fb9a_4_k_cu_5a3e34f6_61166ignoreE
	.align		8
        /*0038*/ 	.dword	_ZN39_INTERNAL_c407fb9a_4_k_cu_5a3e34f6_61164cuda3std3__419piecewise_constructE
	.align		8
        /*0040*/ 	.dword	_ZN39_INTERNAL_c407fb9a_4_k_cu_5a3e34f6_61164cuda3std3__48in_placeE
	.align		8
        /*0048*/ 	.dword	_ZN39_INTERNAL_c407fb9a_4_k_cu_5a3e34f6_61164cuda3std6ranges3__45__cpo4swapE
	.align		8
        /*0050*/ 	.dword	_ZN39_INTERNAL_c407fb9a_4_k_cu_5a3e34f6_61164cuda3std6ranges3__45__cpo9iter_moveE
	.align		8
        /*0058*/ 	.dword	_ZN39_INTERNAL_c407fb9a_4_k_cu_5a3e34f6_61164cute7productE
	.align		8
        /*0060*/ 	.dword	_ZN39_INTERNAL_c407fb9a_4_k_cu_5a3e34f6_61164cute1_E
	.align		8
        /*0068*/ 	.dword	$str$22
	.align		8
        /*0070*/ 	.dword	$str$23


//--------------------- .text._ZN7cutlass13device_kernelINS_4gemm6kernel13GemmUniversalIN4cute5tupleIJiiiiEEENS1_10collective13CollectiveMmaINS1_34MainloopSm90TmaGmmaWarpSpecializedILi4ENS5_IJNS4_1CILi1EEENSA_ILi2EEESB_EEENS1_35KernelTmaWarpSpecializedCooperativeEEENS5_IJNSA_ILi128EEESG_NSA_ILi32EEEEEENS_10tfloat32_tENS5_IJlSB_lEEESJ_SK_NS4_8TiledMMAINS4_8MMA_AtomIJNS4_4SM904GMMA30MMA_64x128x8_F32TF32TF32_SS_TNILNSO_7ScaleInE1ELSQ_1EEEEEENS4_6LayoutINS5_IJSC_SB_SB_EEENS5_IJSB_NSA_ILi0EEESV_EEEEENS5_IJNS4_10UnderscoreESY_SY_EEEEENS4_23SM90_TMA_LOAD_MULTICASTENS4_14ComposedLayoutINS4_7SwizzleILi3ELi4ELi3EEENS4_18smem_ptr_flag_bitsILi32EEENST_INS5_IJNSA_ILi8EEESH_EEENS5_IJSH_SB_EEEEEEEvNS4_8identityENS4_13SM90_TMA_LOADES1B_vS1C_EENS_8epilogue10collective6detail29Sm90TmaWarpSpecializedAdapterINS1G_15DefaultEpilogueISJ_SK_SK_NS1F_6thread17LinearCombinationISJ_Li1EffLNS1K_9ScaleType4KindE0ELNS_15FloatRoundStyleE2ESJ_EENS1_15EpilogueDefaultEEEEEvvEEEEvNT_6ParamsE --------------------------
	.section	.text._ZN7cutlass13device_kernelINS_4gemm6kernel13GemmUniversalIN4cute5tupleIJiiiiEEENS1_10collective13CollectiveMmaINS1_34MainloopSm90TmaGmmaWarpSpecializedILi4ENS5_IJNS4_1CILi1EEENSA_ILi2EEESB_EEENS1_35KernelTmaWarpSpecializedCooperativeEEENS5_IJNSA_ILi128EEESG_NSA_ILi32EEEEEENS_10tfloat32_tENS5_IJlSB_lEEESJ_SK_NS4_8TiledMMAINS4_8MMA_AtomIJNS4_4SM904GMMA30MMA_64x128x8_F32TF32TF32_SS_TNILNSO_7ScaleInE1ELSQ_1EEEEEENS4_6LayoutINS5_IJSC_SB_SB_EEENS5_IJSB_NSA_ILi0EEESV_EEEEENS5_IJNS4_10UnderscoreESY_SY_EEEEENS4_23SM90_TMA_LOAD_MULTICASTENS4_14ComposedLayoutINS4_7SwizzleILi3ELi4ELi3EEENS4_18smem_ptr_flag_bitsILi32EEENST_INS5_IJNSA_ILi8EEESH_EEENS5_IJSH_SB_EEEEEEEvNS4_8identityENS4_13SM90_TMA_LOADES1B_vS1C_EENS_8epilogue10collective6detail29Sm90TmaWarpSpecializedAdapterINS1G_15DefaultEpilogueISJ_SK_SK_NS1F_6thread17LinearCombinationISJ_Li1EffLNS1K_9ScaleType4KindE0ELNS_15FloatRoundStyleE2ESJ_EENS1_15EpilogueDefaultEEEEEvvEEEEvNT_6ParamsE,"ax",@progbits
	.align	128
.text._ZN7cutlass13device_kernelINS_4gemm6kernel13GemmUniversalIN4cute5tupleIJiiiiEEENS1_10collective13CollectiveMmaINS1_34MainloopSm90TmaGmmaWarpSpecializedILi4ENS5_IJNS4_1CILi1EEENSA_ILi2EEESB_EEENS1_35KernelTmaWarpSpecializedCooperativeEEENS5_IJNSA_ILi128EEESG_NSA_ILi32EEEEEENS_10tfloat32_tENS5_IJlSB_lEEESJ_SK_NS4_8TiledMMAINS4_8MMA_AtomIJNS4_4SM904GMMA30MMA_64x128x8_F32TF32TF32_SS_TNILNSO_7ScaleInE1ELSQ_1EEEEEENS4_6LayoutINS5_IJSC_SB_SB_EEENS5_IJSB_NSA_ILi0EEESV_EEEEENS5_IJNS4_10UnderscoreESY_SY_EEEEENS4_23SM90_TMA_LOAD_MULTICASTENS4_14ComposedLayoutINS4_7SwizzleILi3ELi4ELi3EEENS4_18smem_ptr_flag_bitsILi32EEENST_INS5_IJNSA_ILi8EEESH_EEENS5_IJSH_SB_EEEEEEEvNS4_8identityENS4_13SM90_TMA_LOADES1B_vS1C_EENS_8epilogue10collective6detail29Sm90TmaWarpSpecializedAdapterINS1G_15DefaultEpilogueISJ_SK_SK_NS1F_6thread17LinearCombinationISJ_Li1EffLNS1K_9ScaleType4KindE0ELNS_15FloatRoundStyleE2ESJ_EENS1_15EpilogueDefaultEEEEEvvEEEEvNT_6ParamsE:
        .type           _ZN7cutlass13device_kernelINS_4gemm6kernel13GemmUniversalIN4cute5tupleIJiiiiEEENS1_10collective13CollectiveMmaINS1_34MainloopSm90TmaGmmaWarpSpecializedILi4ENS5_IJNS4_1CILi1EEENSA_ILi2EEESB_EEENS1_35KernelTmaWarpSpecializedCooperativeEEENS5_IJNSA_ILi128EEESG_NSA_ILi32EEEEEENS_10tfloat32_tENS5_IJlSB_lEEESJ_SK_NS4_8TiledMMAINS4_8MMA_AtomIJNS4_4SM904GMMA30MMA_64x128x8_F32TF32TF32_SS_TNILNSO_7ScaleInE1ELSQ_1EEEEEENS4_6LayoutINS5_IJSC_SB_SB_EEENS5_IJSB_NSA_ILi0EEESV_EEEEENS5_IJNS4_10UnderscoreESY_SY_EEEEENS4_23SM90_TMA_LOAD_MULTICASTENS4_14ComposedLayoutINS4_7SwizzleILi3ELi4ELi3EEENS4_18smem_ptr_flag_bitsILi32EEENST_INS5_IJNSA_ILi8EEESH_EEENS5_IJSH_SB_EEEEEEEvNS4_8identityENS4_13SM90_TMA_LOADES1B_vS1C_EENS_8epilogue10collective6detail29Sm90TmaWarpSpecializedAdapterINS1G_15DefaultEpilogueISJ_SK_SK_NS1F_6thread17LinearCombinationISJ_Li1EffLNS1K_9ScaleType4KindE0ELNS_15FloatRoundStyleE2ESJ_EENS1_15EpilogueDefaultEEEEEvvEEEEvNT_6ParamsE,@function
        .size           _ZN7cutlass13device_kernelINS_4gemm6kernel13GemmUniversalIN4cute5tupleIJiiiiEEENS1_10collective13CollectiveMmaINS1_34MainloopSm90TmaGmmaWarpSpecializedILi4ENS5_IJNS4_1CILi1EEENSA_ILi2EEESB_EEENS1_35KernelTmaWarpSpecializedCooperativeEEENS5_IJNSA_ILi128EEESG_NSA_ILi32EEEEEENS_10tfloat32_tENS5_IJlSB_lEEESJ_SK_NS4_8TiledMMAINS4_8MMA_AtomIJNS4_4SM904GMMA30MMA_64x128x8_F32TF32TF32_SS_TNILNSO_7ScaleInE1ELSQ_1EEEEEENS4_6LayoutINS5_IJSC_SB_SB_EEENS5_IJSB_NSA_ILi0EEESV_EEEEENS5_IJNS4_10UnderscoreESY_SY_EEEEENS4_23SM90_TMA_LOAD_MULTICASTENS4_14ComposedLayoutINS4_7SwizzleILi3ELi4ELi3EEENS4_18smem_ptr_flag_bitsILi32EEENST_INS5_IJNSA_ILi8EEESH_EEENS5_IJSH_SB_EEEEEEEvNS4_8identityENS4_13SM90_TMA_LOADES1B_vS1C_EENS_8epilogue10collective6detail29Sm90TmaWarpSpecializedAdapterINS1G_15DefaultEpilogueISJ_SK_SK_NS1F_6thread17LinearCombinationISJ_Li1EffLNS1K_9ScaleType4KindE0ELNS_15FloatRoundStyleE2ESJ_EENS1_15EpilogueDefaultEEEEEvvEEEEvNT_6ParamsE,(.L_x_197 - _ZN7cutlass13device_kernelINS_4gemm6kernel13GemmUniversalIN4cute5tupleIJiiiiEEENS1_10collective13CollectiveMmaINS1_34MainloopSm90TmaGmmaWarpSpecializedILi4ENS5_IJNS4_1CILi1EEENSA_ILi2EEESB_EEENS1_35KernelTmaWarpSpecializedCooperativeEEENS5_IJNSA_ILi128EEESG_NSA_ILi32EEEEEENS_10tfloat32_tENS5_IJlSB_lEEESJ_SK_NS4_8TiledMMAINS4_8MMA_AtomIJNS4_4SM904GMMA30MMA_64x128x8_F32TF32TF32_SS_TNILNSO_7ScaleInE1ELSQ_1EEEEEENS4_6LayoutINS5_IJSC_SB_SB_EEENS5_IJSB_NSA_ILi0EEESV_EEEEENS5_IJNS4_10UnderscoreESY_SY_EEEEENS4_23SM90_TMA_LOAD_MULTICASTENS4_14ComposedLayoutINS4_7SwizzleILi3ELi4ELi3EEENS4_18smem_ptr_flag_bitsILi32EEENST_INS5_IJNSA_ILi8EEESH_EEENS5_IJSH_SB_EEEEEEEvNS4_8identityENS4_13SM90_TMA_LOADES1B_vS1C_EENS_8epilogue10collective6detail29Sm90TmaWarpSpecializedAdapterINS1G_15DefaultEpilogueISJ_SK_SK_NS1F_6thread17LinearCombinationISJ_Li1EffLNS1K_9ScaleType4KindE0ELNS_15FloatRoundStyleE2ESJ_EENS1_15EpilogueDefaultEEEEEvvEEEEvNT_6ParamsE)
        .other          _ZN7cutlass13device_kernelINS_4gemm6kernel13GemmUniversalIN4cute5tupleIJiiiiEEENS1_10collective13CollectiveMmaINS1_34MainloopSm90TmaGmmaWarpSpecializedILi4ENS5_IJNS4_1CILi1EEENSA_ILi2EEESB_EEENS1_35KernelTmaWarpSpecializedCooperativeEEENS5_IJNSA_ILi128EEESG_NSA_ILi32EEEEEENS_10tfloat32_tENS5_IJlSB_lEEESJ_SK_NS4_8TiledMMAINS4_8MMA_AtomIJNS4_4SM904GMMA30MMA_64x128x8_F32TF32TF32_SS_TNILNSO_7ScaleInE1ELSQ_1EEEEEENS4_6LayoutINS5_IJSC_SB_SB_EEENS5_IJSB_NSA_ILi0EEESV_EEEEENS5_IJNS4_10UnderscoreESY_SY_EEEEENS4_23SM90_TMA_LOAD_MULTICASTENS4_14ComposedLayoutINS4_7SwizzleILi3ELi4ELi3EEENS4_18smem_ptr_flag_bitsILi32EEENST_INS5_IJNSA_ILi8EEESH_EEENS5_IJSH_SB_EEEEEEEvNS4_8identityENS4_13SM90_TMA_LOADES1B_vS1C_EENS_8epilogue10collective6detail29Sm90TmaWarpSpecializedAdapterINS1G_15DefaultEpilogueISJ_SK_SK_NS1F_6thread17LinearCombinationISJ_Li1EffLNS1K_9ScaleType4KindE0ELNS_15FloatRoundStyleE2ESJ_EENS1_15EpilogueDefaultEEEEEvvEEEEvNT_6ParamsE,@"STO_CUDA_ENTRY STV_DEFAULT"
_ZN7cutlass13device_kernelINS_4gemm6kernel13GemmUniversalIN4cute5tupleIJiiiiEEENS1_10collective13CollectiveMmaINS1_34MainloopSm90TmaGmmaWarpSpecializedILi4ENS5_IJNS4_1CILi1EEENSA_ILi2EEESB_EEENS1_35KernelTmaWarpSpecializedCooperativeEEENS5_IJNSA_ILi128EEESG_NSA_ILi32EEEEEENS_10tfloat32_tENS5_IJlSB_lEEESJ_SK_NS4_8TiledMMAINS4_8MMA_AtomIJNS4_4SM904GMMA30MMA_64x128x8_F32TF32TF32_SS_TNILNSO_7ScaleInE1ELSQ_1EEEEEENS4_6LayoutINS5_IJSC_SB_SB_EEENS5_IJSB_NSA_ILi0EEESV_EEEEENS5_IJNS4_10UnderscoreESY_SY_EEEEENS4_23SM90_TMA_LOAD_MULTICASTENS4_14ComposedLayoutINS4_7SwizzleILi3ELi4ELi3EEENS4_18smem_ptr_flag_bitsILi32EEENST_INS5_IJNSA_ILi8EEESH_EEENS5_IJSH_SB_EEEEEEEvNS4_8identityENS4_13SM90_TMA_LOADES1B_vS1C_EENS_8epilogue10collective6detail29Sm90TmaWarpSpecializedAdapterINS1G_15DefaultEpilogueISJ_SK_SK_NS1F_6thread17LinearCombinationISJ_Li1EffLNS1K_9ScaleType4KindE0ELNS_15FloatRoundStyleE2ESJ_EENS1_15EpilogueDefaultEEEEEvvEEEEvNT_6ParamsE:
[----:B------:R-:W0:Y:S01]  /*0000*/  LDC R1, c[0x0][0x28] ;  /* 0x00000a00ff017b82 */ /* 0x000e220000000800 */
[----:B------:R-:W1:Y:S01]  /*0010*/  S2R R94, SR_TID.X ;  /* 0x00000000005e7919 */ /* 0x000e620000002100 */
[----:B------:R-:W-:Y:S01]  /*0020*/  ELECT P0, URZ, PT ;  /* 0x00000000003f782f */ /* 0x000fe20003800000 */
[----:B------:R-:W-:Y:S01]  /*0030*/  BSSY B0, `(.L_x_0) ;  /* 0x000000f000007945 */ /* 0x000fe20003800000 */
[--C-:B-1----:R-:W-:Y:S02]  /*0040*/  SHF.R.U32.HI R0, RZ, 0x5, R94.reuse ;  /* 0x00000005ff007819 */ /* 0x102fe4000001165e */
[----:B------:R-:W-:-:S03]  /*0050*/  SHF.R.U32.HI R6, RZ, 0x7, R94 ;  /* 0x00000007ff067819 */ /* 0x000fc6000001165e */
[----:B------:R-:W1:Y:S04]  /*0060*/  SHFL.IDX PT, R3, R0, RZ, 0x1f ;  /* 0x00001fff00037589 */ /* 0x000e6800000e0000 */
[----:B------:R2:W3:Y:S01]  /*0070*/  SHFL.IDX PT, R2, R6, RZ, 0x1f ;  /* 0x00001fff06027589 */ /* 0x0004e200000e0000 */
[----:B-1----:R-:W-:-:S13]  /*0080*/  ISETP.NE.OR P0, PT, R3, RZ, !P0 ;  /* 0x000000ff0300720c */ /* 0x002fda0004705670 */
[----:B0-23--:R-:W-:Y:S05]  /*0090*/  @P0 BRA `(.L_x_1) ;  /* 0x0000000000200947 */ /* 0x00dfea0003800000 */
[----:B------:R-:W-:Y:S02]  /*00a0*/  ULDC.64 UR4, c[0x0][0x198] ;  /* 0x0000660000047ab9 */ /* 0x000fe40000000a00 */
[----:B------:R-:W-:Y:S02]  /*00b0*/  UIADD3 UR6, UP0, UR4, 0xf0, URZ ;  /* 0x000000f004067890 */ /* 0x000fe4000ff1e03f */
[----:B------:R-:W-:Y:S02]  /*00c0*/  UIADD3 UR4, UP1, UR4, 0x1f0, URZ ;  /* 0x000001f004047890 */ /* 0x000fe4000ff3e03f */
[----:B------:R-:W-:Y:S02]  /*00d0*/  UIADD3.X UR7, URZ, UR5, URZ, UP0, !UPT ;  /* 0x000000053f077290 */ /* 0x000fe400087fe43f */
[----:B------:R-:W-:-:S07]  /*00e0*/  UIADD3.X UR5, URZ, UR5, URZ, UP1, !UPT ;  /* 0x000000053f057290 */ /* 0x000fce0008ffe43f */
[----:B------:R0:W-:Y:S02]  /*00f0*/  UTMACCTL.PF [UR6] ;  /* 0x00000000060079b9 */ /* 0x0001e40008040000 */
[----:B------:R0:W-:Y:S02]  /*0100*/  UTMACCTL.PF [UR4] ;  /* 0x00000000040079b9 */ /* 0x0001e40008040000 */
[----:B0-----:R-:W-:Y:S01]  /*0110*/  NOP ;  /* 0x0000000000007918 */ /* 0x001fe20000000000 */
.L_x_1:
[----:B------:R-:W-:Y:S05]  /*0120*/  BSYNC B0 ;  /* 0x0000000000007941 */ /* 0x000fea0003800000 */
.L_x_0:
[----:B------:R-:W0:Y:S02]  /*0130*/  SHFL.IDX PT, R5, R0, RZ, 0x1f ;  /* 0x00001fff00057589 */ /* 0x000e2400000e0000 */
[----:B0-----:R-:W-:-:S13]  /*0140*/  ISETP.NE.AND P0, PT, R5, RZ, PT ;  /* 0x000000ff0500720c */ /* 0x001fda0003f05270 */
[----:B------:R-:W-:Y:S05]  /*0150*/  @P0 BRA `(.L_x_2) ;  /* 0x0000000000580947 */ /* 0x000fea0003800000 */
[----:B------:R-:W0:Y:S01]  /*0160*/  S2UR UR8, SR_CgaCtaId ;  /* 0x00000000000879c3 */ /* 0x000e220000008800 */
[----:B------:R-:W-:Y:S01]  /*0170*/  UMOV UR4, 0x400 ;  /* 0x0000040000047882 */ /* 0x000fe20000000000 */
[----:B------:R-:W-:Y:S01]  /*0180*/  UMOV UR5, 0x1 ;  /* 0x0000000100057882 */ /* 0x000fe20000000000 */
[----:B------:R-:W-:Y:S01]  /*0190*/  UMOV UR6, 0x4 ;  /* 0x0000000400067882 */ /* 0x000fe20000000000 */
[----:B------:R-:W-:Y:S01]  /*01a0*/  ELECT P0, URZ, PT ;  /* 0x00000000003f782f */ /* 0x000fe20003800000 */
[----:B------:R-:W-:-:S04]  /*01b0*/  UIADD3 UR6, -UR6, 0x100000, URZ ;  /* 0x0010000006067890 */ /* 0x000fc8000fffe13f */
[----:B------:R-:W-:Y:S02]  /*01c0*/  USHF.L.U32 UR7, UR6, 0xb, URZ ;  /* 0x0000000b06077899 */ /* 0x000fe4000800063f */
[----:B------:R-:W-:Y:S02]  /*01d0*/  USHF.L.U32 UR6, UR6, 0x1, URZ ;  /* 0x0000000106067899 */ /* 0x000fe4000800063f */
[----:B0-----:R-:W-:Y:S02]  /*01e0*/  ULEA UR8, UR8, UR4, 0x18 ;  /* 0x0000000408087291 */ /* 0x001fe4000f8ec03f */
[----:B------:R-:W-:-:S04]  /*01f0*/  UIADD3 UR4, -UR5, 0x100000, URZ ;  /* 0x0010000005047890 */ /* 0x000fc8000fffe13f */
[----:B------:R-:W-:Y:S02]  /*0200*/  USHF.L.U32 UR5, UR4, 0xb, URZ ;  /* 0x0000000b04057899 */ /* 0x000fe4000800063f */
[----:B------:R-:W-:Y:S01]  /*0210*/  USHF.L.U32 UR4, UR4, 0x1, URZ ;  /* 0x0000000104047899 */ /* 0x000fe2000800063f */
[----:B------:R-:W0:Y:S11]  /*0220*/  FENCE.VIEW.ASYNC.S ;  /* 0x00000000000073c6 */ /* 0x000e360000000000 */
[----:B0-----:R0:W1:Y:S01]  /*0230*/  SYNCS.EXCH.64 URZ, [UR8], UR4 ;  /* 0x00000004083f75b2 */ /* 0x0010620008000100 */
[----:B------:R0:W2:Y:S01]  /*0240*/  SYNCS.EXCH.64 URZ, [UR8+0x20], UR6 ;  /* 0x00002006083f75b2 */ /* 0x0000a20008000100 */
[----:B------:R0:W3:Y:S01]  /*0250*/  SYNCS.EXCH.64 URZ, [UR8+0x8], UR4 ;  /* 0x00000804083f75b2 */ /* 0x0000e20008000100 */
[----:B------:R0:W4:Y:S01]  /*0260*/  SYNCS.EXCH.64 URZ, [UR8+0x28], UR6 ;  /* 0x00002806083f75b2 */ /* 0x0001220008000100 */
[----:B------:R0:W0:Y:S01]  /*0270*/  SYNCS.EXCH.64 URZ, [UR8+0x10], UR4 ;  /* 0x00001004083f75b2 */ /* 0x0000220008000100 */
[----:B------:R0:W0:Y:S01]  /*0280*/  SYNCS.EXCH.64 URZ, [UR8+0x30], UR6 ;  /* 0x00003006083f75b2 */ /* 0x0000220008000100 */
[----:B------:R0:W0:Y:S01]  /*0290*/  SYNCS.EXCH.64 URZ, [UR8+0x18], UR4 ;  /* 0x00001804083f75b2 */ /* 0x0000220008000100 */
[----:B------:R0:W0:Y:S01]  /*02a0*/  SYNCS.EXCH.64 URZ, [UR8+0x38], UR6 ;  /* 0x00003806083f75b2 */ /* 0x0000220008000100 */
[----:B------:R-:W-:Y:S01]  /*02b0*/  NOP ;  /* 0x0000000000007918 */ /* 0x000fe20000000000 */
.L_x_2:
[----:B------:R-:W-:Y:S01]  /*02c0*/  SHF.R.S32.HI R7, RZ, 0x1f, R94 ;  /* 0x0000001fff077819 */ /* 0x000fe2000001145e */
[----:B------:R-:W5:Y:S01]  /*02d0*/  SHFL.IDX PT, R0, R0, RZ, 0x1f ;  /* 0x00001fff00007589 */ /* 0x000f6200000e0000 */
[----:B0-----:R-:W0:Y:S01]  /*02e0*/  S2UR UR8, SR_CTAID.X ;  /* 0x00000000000879c3 */ /* 0x001e220000002500 */
[----:B------:R-:W-:Y:S02]  /*02f0*/  ELECT P0, URZ, PT ;  /* 0x00000000003f782f */ /* 0x000fe40003800000 */
[----:B------:R-:W-:Y:S01]  /*0300*/  LEA.HI R7, R7, R94, RZ, 0x7 ;  /* 0x0000005e07077211 */ /* 0x000fe200078f38ff */
[----:B------:R-:W1:Y:S01]  /*0310*/  S2R R4, SR_CTAID.Y ;  /* 0x0000000000047919 */ /* 0x000e620000002600 */
[----:B------:R-:W-:Y:S01]  /*0320*/  ULDC UR4, c[0x0][0x154] ;  /* 0x0000550000047ab9 */ /* 0x000fe20000000800 */
[----:B------:R-:W-:Y:S01]  /*0330*/  NOP ;  /* 0x0000000000007918 */ /* 0x000fe20000000000 */
[----:B------:R-:W-:Y:S01]  /*0340*/  LOP3.LUT R7, R7, 0xffffff80, RZ, 0xc0, !PT ;  /* 0xffffff8007077812 */ /* 0x000fe200078ec0ff */
[----:B------:R-:W-:Y:S01]  /*0350*/  NOP ;  /* 0x0000000000007918 */ /* 0x000fe20000000000 */
[----:B------:R-:W2:Y:S03]  /*0360*/  LDC R14, c[0x0][0x140] ;  /* 0x00005000ff0e7b82 */ /* 0x000ea60000000800 */
[----:B------:R-:W-:-:S05]  /*0370*/  IMAD.IADD R7, R94, 0x1, -R7 ;  /* 0x000000015e077824 */ /* 0x000fca00078e0a07 */
[----:B------:R-:W-:Y:S01]  /*0380*/  SHF.R.S32.HI R8, RZ, 0x1f, R7 ;  /* 0x0000001fff087819 */ /* 0x000fe20000011407 */
[----:B------:R-:W3:Y:S01]  /*0390*/  LDC R12, c[0x0][0x144] ;  /* 0x00005100ff0c7b82 */ /* 0x000ee20000000800 */
[----:B------:R-:W-:Y:S02]  /*03a0*/  LOP3.LUT P2, RZ, R7, 0x7, RZ, 0xc0, !PT ;  /* 0x0000000707ff7812 */ /* 0x000fe4000784c0ff */
[----:B------:R-:W-:Y:S02]  /*03b0*/  LEA.HI R8, R8, R7, RZ, 0x3 ;  /* 0x0000000708087211 */ /* 0x000fe400078f18ff */
[----:B-----5:R-:W-:Y:S02]  /*03c0*/  ISETP.NE.OR P0, PT, R0, RZ, !P0 ;  /* 0x000000ff0000720c */ /* 0x020fe40004705670 */
[--C-:B------:R-:W-:Y:S02]  /*03d0*/  SHF.R.S32.HI R0, RZ, 0x3, R8.reuse ;  /* 0x00000003ff007819 */ /* 0x100fe40000011408 */
[----:B------:R-:W-:-:S02]  /*03e0*/  SHF.R.S32.HI R9, RZ, 0x1f, R8 ;  /* 0x0000001fff097819 */ /* 0x000fc40000011408 */
[----:B------:R-:W-:Y:S02]  /*03f0*/  SHF.R.S32.HI R8, RZ, 0x1f, R5 ;  /* 0x0000001fff087819 */ /* 0x000fe40000011405 */
[----:B------:R-:W-:Y:S02]  /*0400*/  LEA.HI R9, R9, R0, RZ, 0x2 ;  /* 0x0000000009097211 */ /* 0x000fe400078f10ff */
[----:B------:R-:W-:Y:S02]  /*0410*/  LEA.HI R8, R8, R5, RZ, 0x2 ;  /* 0x0000000508087211 */ /* 0x000fe400078f10ff */
[----:B-1----:R-:W-:Y:S01]  /*0420*/  I2FP.F32.U32 R11, R4 ;  /* 0x00000004000b7245 */ /* 0x002fe20000201000 */
[----:B------:R-:W-:Y:S01]  /*0430*/  VOTEU.ALL UP0, P0 ;  /* 0x00000000003f7886 */ /* 0x000fe20000000000 */
[----:B------:R-:W-:Y:S01]  /*0440*/  LOP3.LUT R10, R8, 0x3ffffffc, RZ, 0xc0, !PT ;  /* 0x3ffffffc080a7812 */ /* 0x000fe200078ec0ff */
[----:B------:R-:W-:Y:S01]  /*0450*/  VOTEU.ALL UP1, P0 ;  /* 0x00000000003f7886 */ /* 0x000fe20000020000 */
[----:B------:R-:W-:Y:S01]  /*0460*/  LOP3.LUT R9, R9, 0xfffffffc, RZ, 0xc0, !PT ;  /* 0xfffffffc09097812 */ /* 0x000fe200078ec0ff */
[----:B------:R-:W-:Y:S01]  /*0470*/  FMUL R13, R11, UR4 ;  /* 0x000000040b0d7c20 */ /* 0x000fe20008400000 */
[----:B------:R-:W1:Y:S01]  /*0480*/  @!UP0 S2UR UR7, SR_CgaCtaId ;  /* 0x00000000000789c3 */ /* 0x000e620000008800 */
[----:B------:R-:W-:Y:S01]  /*0490*/  IMAD.IADD R11, R5, 0x1, -R10 ;  /* 0x00000001050b7824 */ /* 0x000fe200078e0a0a */
[----:B0-----:R-:W-:Y:S01]  /*04a0*/  I2FP.F32.U32 R10, UR8 ;  /* 0x00000008000a7c45 */ /* 0x001fe20008201000 */
[----:B------:R-:W-:Y:S01]  /*04b0*/  IMAD.IADD R8, R0, 0x1, -R9 ;  /* 0x0000000100087824 */ /* 0x000fe200078e0a09 */
[----:B------:R-:W-:Y:S01]  /*04c0*/  ULDC UR4, c[0x0][0x150] ;  /* 0x0000540000047ab9 */ /* 0x000fe20000000800 */
[----:B------:R-:W0:Y:S01]  /*04d0*/  F2I.U32.TRUNC.NTZ R13, R13 ;  /* 0x0000000d000d7305 */ /* 0x000e22000020f000 */
[----:B------:R-:W-:Y:S01]  /*04e0*/  SHF.R.S32.HI R0, RZ, 0x1f, R3 ;  /* 0x0000001fff007819 */ /* 0x000fe20000011403 */
[----:B------:R-:W-:Y:S01]  /*04f0*/  FMUL R10, R10, UR4 ;  /* 0x000000040a0a7c20 */ /* 0x000fe20008400000 */
[----:B------:R-:W5:Y:S01]  /*0500*/  LDC R9, c[0x0][0x148] ;  /* 0x00005200ff097b82 */ /* 0x000f620000000800 */
[----:B------:R-:W-:Y:S01]  /*0510*/  IMAD R8, R11, 0x4, R8 ;  /* 0x000000040b087824 */ /* 0x000fe200078e0208 */
[----:B------:R-:W-:Y:S01]  /*0520*/  LEA.HI R0, R0, R3, RZ, 0x2 ;  /* 0x0000000300007211 */ /* 0x000fe200078f10ff */
[----:B------:R-:W-:Y:S01]  /*0530*/  UMOV UR4, 0x20 ;  /* 0x0000002000047882 */ /* 0x000fe20000000000 */
[----:B------:R-:W-:Y:S01]  /*0540*/  @!UP0 UMOV UR6, 0x400 ;  /* 0x0000040000068882 */ /* 0x000fe20000000000 */
[----:B------:R-:W4:Y:S01]  /*0550*/  F2I.U32.TRUNC.NTZ R10, R10 ;  /* 0x0000000a000a7305 */ /* 0x000f22000020f000 */
[----:B------:R-:W-:Y:S01]  /*0560*/  LOP3.LUT R0, R0, 0xfffffffc, RZ, 0xc0, !PT ;  /* 0xfffffffc00007812 */ /* 0x000fe200078ec0ff */
[----:B------:R-:W-:Y:S01]  /*0570*/  IMAD.SHL.U32 R19, R8, 0x4, RZ ;  /* 0x0000000408137824 */ /* 0x000fe200078e00ff */
[----:B------:R-:W-:-:S04]  /*0580*/  @!UP0 UIADD3 UR4, -UR4, 0x100000, URZ ;  /* 0x0010000004048890 */ /* 0x000fc8000fffe13f */
[----:B------:R-:W-:Y:S02]  /*0590*/  @!UP0 USHF.L.U32 UR5, UR4, 0xb, URZ ;  /* 0x0000000b04058899 */ /* 0x000fe4000800063f */
[----:B------:R-:W-:Y:S01]  /*05a0*/  @!UP0 USHF.L.U32 UR4, UR4, 0x1, URZ ;  /* 0x0000000104048899 */ /* 0x000fe2000800063f */
[----:B--2---:R-:W-:Y:S01]  /*05b0*/  ISETP.EQ.U32.AND P3, PT, R14, 0x1, PT ;  /* 0x000000010e00780c */ /* 0x004fe20003f62070 */
[----:B------:R-:W-:Y:S01]  /*05c0*/  IMAD.IADD R3, R3, 0x1, -R0 ;  /* 0x0000000103037824 */ /* 0x000fe200078e0a00 */
[----:B------:R-:W-:Y:S01]  /*05d0*/  LOP3.LUT R19, R8, 0xc, R19, 0x78, !PT ;  /* 0x0000000c08137812 */ /* 0x000fe200078e7813 */
[----:B0-----:R-:W-:Y:S02]  /*05e0*/  IMAD.MOV R22, RZ, RZ, -R13 ;  /* 0x000000ffff167224 */ /* 0x001fe400078e0a0d */
[----:B------:R-:W-:Y:S01]  /*05f0*/  VIADD R8, R2, 0xffffffff ;  /* 0xffffffff02087836 */ /* 0x000fe20000000000 */
[----:B-1----:R-:W-:Y:S01]  /*0600*/  @!UP0 ULEA UR6, UR7, UR6, 0x18 ;  /* 0x0000000607068291 */ /* 0x002fe2000f8ec03f */
[----:B------:R-:W-:Y:S01]  /*0610*/  ISETP.NE.AND P1, PT, R3, 0x3, PT ;  /* 0x000000030300780c */ /* 0x000fe20003f25270 */
[----:B------:R-:W-:Y:S01]  /*0620*/  VOTEU.ALL UP0, P0 ;  /* 0x00000000003f7886 */ /* 0x000fe20000000000 */
[----:B------:R-:W-:Y:S01]  /*0630*/  ISETP.LT.U32.AND P0, PT, R19, 0x2, !P2 ;  /* 0x000000021300780c */ /* 0x000fe20005701070 */
[----:B----4-:R-:W-:Y:S01]  /*0640*/  IMAD.MOV R7, RZ, RZ, -R10 ;  /* 0x000000ffff077224 */ /* 0x010fe200078e0a0a */
[----:B------:R-:W-:-:S02]  /*0650*/  ISETP.EQ.OR P1, PT, R3, RZ, !P1 ;  /* 0x000000ff0300720c */ /* 0x000fc40004f22670 */
[----:B------:R-:W-:Y:S01]  /*0660*/  ISETP.GE.U32.AND P5, PT, R8, 0x2, PT ;  /* 0x000000020800780c */ /* 0x000fe20003fa6070 */
[----:B-----5:R-:W-:Y:S01]  /*0670*/  IMAD R0, R9, R22, R4 ;  /* 0x0000001609007224 */ /* 0x020fe200078e0204 */
[----:B------:R-:W-:Y:S01]  /*0680*/  ISETP.EQ.AND P1, PT, R2, RZ, P1 ;  /* 0x000000ff0200720c */ /* 0x000fe20000f22270 */
[----:B---3--:R-:W-:Y:S01]  /*0690*/  IMAD R7, R12, R7, UR8 ;  /* 0x000000080c077e24 */ /* 0x008fe2000f8e0207 */
[----:B------:R-:W-:Y:S01]  /*06a0*/  ISETP.NE.AND P2, PT, R2, RZ, PT ;  /* 0x000000ff0200720c */ /* 0x000fe20003f45270 */
[----:B------:R-:W0:Y:S02]  /*06b0*/  FENCE.VIEW.ASYNC.S ;  /* 0x00000000000073c6 */ /* 0x000e240000000000 */
[----:B0-----:R0:W1:Y:S01]  /*06c0*/  @!UP0 SYNCS.EXCH.64 URZ, [UR6+0x50], UR4 ;  /* 0x00005004063f85b2 */ /* 0x0010620008000100 */
[----:B------:R-:W-:Y:S02]  /*06d0*/  ISETP.NE.AND P4, PT, R0, R19, PT ;  /* 0x000000130000720c */ /* 0x000fe40003f85270 */
[----:B------:R-:W-:-:S02]  /*06e0*/  SEL R18, RZ, 0x1, !P1 ;  /* 0x00000001ff127807 */ /* 0x000fc40004800000 */
[----:B------:R-:W-:Y:S02]  /*06f0*/  ISETP.EQ.OR P4, PT, R7, RZ, !P4 ;  /* 0x000000ff0700720c */ /* 0x000fe40006782670 */
[----:B------:R-:W-:Y:S02]  /*0700*/  LOP3.LUT R0, R94, 0x7f, RZ, 0xc0, !PT ;  /* 0x0000007f5e007812 */ /* 0x000fe400078ec0ff */
[----:B------:R-:W-:Y:S02]  /*0710*/  PLOP3.LUT P0, PT, P0, P4, PT, 0x80, 0x0 ;  /* 0x000000000000781c */ /* 0x000fe40000709070 */
[----:B------:R-:W-:Y:S02]  /*0720*/  SEL R18, R18, 0x2, P5 ;  /* 0x0000000212127807 */ /* 0x000fe40002800000 */
[----:B------:R-:W-:Y:S01]  /*0730*/  P2R R102, PR, RZ, 0x1 ;  /* 0x00000001ff667803 */ /* 0x000fe20000000000 */
[----:B------:R0:W2:Y:S01]  /*0740*/  @!UP1 SYNCS.EXCH.64 URZ, [UR6+0x58], UR4 ;  /* 0x00005804063f95b2 */ /* 0x0000a20008000100 */
[----:B------:R-:W-:Y:S01]  /*0750*/  NOP ;  /* 0x0000000000007918 */ /* 0x000fe20000000000 */
[----:B------:R-:W-:Y:S06]  /*0760*/  @!P3 BRA `(.L_x_3) ;  /* 0x000000000008b947 */ /* 0x000fec0003800000 */
[----:B-12---:R-:W-:Y:S01]  /*0770*/  UCGABAR_ARV ;  /* 0x00000000000079c7 */ /* 0x006fe20008000000 */
[----:B------:R-:W-:Y:S05]  /*0780*/  BRA `(.L_x_4) ;  /* 0x0000000000047947 */ /* 0x000fea0003800000 */
.L_x_3:
[----:B-12---:R-:W-:Y:S01]  /*0790*/  NOP ;  /* 0x0000000000007918 */ /* 0x006fe20000000000 */
.L_x_4:
[----:B------:R-:W1:Y:S01]  /*07a0*/  LDC R2, c[0x0][0x65c] ;  /* 0x00019700ff027b82 */ /* 0x000e620000000800 */
[----:B------:R-:W-:Y:S02]  /*07b0*/  IMAD.U32 R10, RZ, RZ, UR8 ;  /* 0x00000008ff0a7e24 */ /* 0x000fe4000f8e00ff */
[----:B------:R-:W-:Y:S01]  /*07c0*/  IMAD.MOV.U32 R11, RZ, RZ, RZ ;  /* 0x000000ffff0b7224 */ /* 0x000fe200078e00ff */
[----:B-1----:R-:W-:-:S04]  /*07d0*/  ISETP.NE.AND P1, PT, R2, 0x1, PT ;  /* 0x000000010200780c */ /* 0x002fc80003f25270 */
[----:B------:R-:W-:-:S09]  /*07e0*/  P2R R5, PR, RZ, 0x2 ;  /* 0x00000002ff057803 */ /* 0x000fd20000000000 */
[----:B------:R-:W1:Y:S01]  /*07f0*/  @P1 LDC R17, c[0x0][0x10] ;  /* 0x00000400ff111b82 */ /* 0x000e620000000800 */
[----:B------:R-:W-:Y:S02]  /*0800*/  @P1 IMAD.MOV.U32 R5, RZ, RZ, RZ ;  /* 0x000000ffff051224 */ /* 0x000fe400078e00ff */
[----:B------:R-:W-:-:S05]  /*0810*/  @P1 IMAD.MOV.U32 R15, RZ, RZ, RZ ;  /* 0x000000ffff0f1224 */ /* 0x000fca00078e00ff */
[----:B------:R-:W2:Y:S01]  /*0820*/  @!P1 LDC R13, c[0x0][0xc] ;  /* 0x00000300ff0d9b82 */ /* 0x000ea20000000800 */
[----:B0-----:R-:W-:Y:S01]  /*0830*/  ULDC UR4, c[0x0][0xc] ;  /* 0x0000030000047ab9 */ /* 0x001fe20000000800 */
[----:B------:R-:W-:Y:S01]  /*0840*/  ULDC UR5, c[0x0][0x10] ;  /* 0x0000040000057ab9 */ /* 0x000fe20000000800 */
[----:B------:R-:W-:Y:S01]  /*0850*/  ULDC UR6, c[0x0][0x14] ;  /* 0x0000050000067ab9 */ /* 0x000fe20000000800 */
[----:B------:R-:W-:-:S04]  /*0860*/  UIMAD.WIDE.U32 UR4, UR4, UR5, URZ ;  /* 0x00000005040472a5 */ /* 0x000fc8000f8e003f */
[----:B------:R-:W-:Y:S02]  /*0870*/  UIMAD.WIDE.U32 UR36, UR4, UR6, URZ ;  /* 0x00000006042472a5 */ /* 0x000fe4000f8e003f */
[----:B------:R-:W-:-:S04]  /*0880*/  UIMAD UR42, UR5, UR6, URZ ;  /* 0x00000006052a72a4 */ /* 0x000fc8000f8e023f */
[----:B------:R-:W-:Y:S01]  /*0890*/  UIADD3 UR42, UR37, UR42, URZ ;  /* 0x0000002a252a7290 */ /* 0x000fe2000fffe03f */
[----:B-1----:R-:W-:-:S04]  /*08a0*/  @P1 IMAD.WIDE.U32 R16, R17, UR8, R4 ;  /* 0x0000000811101c25 */ /* 0x002fc8000f8e0004 */
[----:B------:R-:W-:Y:S02]  /*08b0*/  @P1 IMAD.IADD R17, R17, 0x1, R15 ;  /* 0x0000000111111824 */ /* 0x000fe400078e020f */
[----:B--2---:R-:W-:-:S04]  /*08c0*/  @!P1 IMAD.WIDE.U32 R10, R4, R13, R10 ;  /* 0x0000000d040a9225 */ /* 0x004fc800078e000a */
[----:B------:R-:W-:Y:S02]  /*08d0*/  @!P1 IMAD.MOV.U32 R16, RZ, RZ, R10 ;  /* 0x000000ffff109224 */ /* 0x000fe400078e000a */
[----:B------:R-:W-:Y:S01]  /*08e0*/  @!P1 IMAD.MOV.U32 R17, RZ, RZ, R11 ;  /* 0x000000ffff119224 */ /* 0x000fe200078e000b */
[----:B------:R-:W-:Y:S06]  /*08f0*/  @!P3 BRA `(.L_x_5) ;  /* 0x00000000000cb947 */ /* 0x000fec0003800000 */
[----:B------:R-:W-:Y:S01]  /*0900*/  UCGABAR_WAIT ;  /* 0x0000000000007dc7 */ /* 0x000fe20008000000 */
[----:B------:R-:W-:Y:S01]  /*0910*/  CCTL.IVALL ;  /* 0x00000000ff00798f */ /* 0x000fe20002000000 */
[----:B------:R-:W-:Y:S05]  /*0920*/  BRA `(.L_x_6) ;  /* 0x0000000000047947 */ /* 0x000fea0003800000 */
.L_x_5:
[----:B------:R-:W-:Y:S06]  /*0930*/  BAR.SYNC.DEFER_BLOCKING 0x0 ;  /* 0x0000000000007b1d */ /* 0x000fec0000010000 */
.L_x_6:
[----:B------:R-:W-:Y:S05]  /*0940*/  @!P2 BRA `(.L_x_7) ;  /* 0x0000005c0074a947 */ /* 0x000fea0003800000 */
[----:B------:R-:W-:-:S13]  /*0950*/  ISETP.GT.U32.AND P0, PT, R8, 0x1, PT ;  /* 0x000000010800780c */ /* 0x000fda0003f04070 */
[----:B------:R-:W-:Y:S05]  /*0960*/  @P0 EXIT ;  /* 0x000000000000094d */ /* 0x000fea0003800000 */
[----:B------:R-:W-:Y:S01]  /*0970*/  ULDC.64 UR4, c[0x0][0x650] ;  /* 0x0001940000047ab9 */ /* 0x000fe20000000a00 */
[----:B------:R-:W-:Y:S01]  /*0980*/  PRMT R3, RZ, 0x7610, R3 ;  /* 0x00007610ff037816 */ /* 0x000fe20000000003 */
[----:B------:R-:W-:Y:S01]  /*0990*/  IMAD.MOV.U32 R101, RZ, RZ, -0x1 ;  /* 0xffffffffff657424 */ /* 0x000fe200078e00ff */
[----:B------:R-:W-:Y:S01]  /*09a0*/  ISETP.GE.U32.AND P0, PT, R16, UR4, PT ;  /* 0x0000000410007c0c */ /* 0x000fe2000bf06070 */
[----:B------:R-:W-:Y:S02]  /*09b0*/  IMAD.MOV.U32 R100, RZ, RZ, -0x1 ;  /* 0xffffffffff647424 */ /* 0x000fe400078e00ff */
[----:B------:R-:W-:Y:S01]  /*09c0*/  IMAD.MOV.U32 R99, RZ, RZ, -0x1 ;  /* 0xffffffffff637424 */ /* 0x000fe200078e00ff */
[----:B------:R-:W-:-:S13]  /*09d0*/  ISETP.GE.U32.AND.EX P0, PT, R17, UR5, PT, P0 ;  /* 0x0000000511007c0c */ /* 0x000fda000bf06100 */
[----:B------:R-:W-:Y:S05]  /*09e0*/  @P0 BRA `(.L_x_8) ;  /* 0x0000000400280947 */ /* 0x000fea0003800000 */
[----:B------:R-:W0:Y:S01]  /*09f0*/  LDC.64 R24, c[0x0][0x628] ;  /* 0x00018a00ff187b82 */ /* 0x000e220000000a00 */
[----:B------:R-:W-:Y:S02]  /*0a00*/  IMAD.MOV.U32 R10, RZ, RZ, R16 ;  /* 0x000000ffff0a7224 */ /* 0x000fe400078e0010 */
[----:B------:R-:W-:-:S05]  /*0a10*/  IMAD.MOV.U32 R11, RZ, RZ, R17 ;  /* 0x000000ffff0b7224 */ /* 0x000fca00078e0011 */
[----:B------:R-:W1:Y:S08]  /*0a20*/  LDC R8, c[0x0][0x630] ;  /* 0x00018c00ff087b82 */ /* 0x000e700000000800 */
[----:B------:R-:W2:Y:S01]  /*0a30*/  LDC.64 R26, c[0x0][0x620] ;  /* 0x00018800ff1a7b82 */ /* 0x000ea20000000a00 */
[----:B0-----:R-:W-:-:S04]  /*0a40*/  ISETP.NE.U32.AND P0, PT, R24, RZ, PT ;  /* 0x000000ff1800720c */ /* 0x001fc80003f05070 */
[----:B------:R-:W-:-:S13]  /*0a50*/  ISETP.NE.AND.EX P0, PT, R25, RZ, PT, P0 ;  /* 0x000000ff1900720c */ /* 0x000fda0003f05300 */
[----:B-12---:R-:W-:Y:S05]  /*0a60*/  @!P0 BRA `(.L_x_9) ;  /* 0x0000000000288947 */ /* 0x006fea0003800000 */
[----:B------:R-:W0:Y:S02]  /*0a70*/  LDC R3, c[0x0][0x634] ;  /* 0x00018d00ff037b82 */ /* 0x000e240000000800 */
[----:B0-----:R-:W-:-:S05]  /*0a80*/  IADD3 R3, P0, R16, R3, RZ ;  /* 0x0000000310037210 */ /* 0x001fca0007f1e0ff */
[----:B------:R-:W-:-:S04]  /*0a90*/  IMAD.X R21, RZ, RZ, R17, P0 ;  /* 0x000000ffff157224 */ /* 0x000fc800000e0611 */
[----:B------:R-:W-:-:S04]  /*0aa0*/  IMAD.WIDE.U32 R10, R21, R24, RZ ;  /* 0x00000018150a7225 */ /* 0x000fc800078e00ff */
[----:B------:R-:W-:-:S04]  /*0ab0*/  IMAD.WIDE.U32 R12, P0, R3, R25, R10 ;  /* 0x00000019030c7225 */ /* 0x000fc8000780000a */
[----:B------:R-:W-:-:S04]  /*0ac0*/  IMAD.WIDE.U32 R10, R3, R24, RZ ;  /* 0x00000018030a7225 */ /* 0x000fc800078e00ff */
[----:B------:R-:W-:Y:S01]  /*0ad0*/  IMAD.X R15, RZ, RZ, RZ, P0 ;  /* 0x000000ffff0f7224 */ /* 0x000fe200000e06ff */
[----:B------:R-:W-:Y:S01]  /*0ae0*/  IADD3 RZ, P0, R11, R12, RZ ;  /* 0x0000000c0bff7210 */ /* 0x000fe20007f1e0ff */
[----:B------:R-:W-:-:S04]  /*0af0*/  IMAD.MOV.U32 R14, RZ, RZ, R13 ;  /* 0x000000ffff0e7224 */ /* 0x000fc800078e000d */
[----:B------:R-:W-:-:S08]  /*0b00*/  IMAD.WIDE.U32.X R10, R21, R25, R14, P0 ;  /* 0x00000019150a7225 */ /* 0x000fd000000e040e */
.L_x_9:
[----:B------:R-:W0:Y:S01]  /*0b10*/  LDC.64 R30, c[0x0][0x640] ;  /* 0x00019000ff1e7b82 */ /* 0x000e220000000a00 */
[--C-:B------:R-:W-:Y:S01]  /*0b20*/  SHF.R.U64 R99, R10, R8, R11.reuse ;  /* 0x000000080a637219 */ /* 0x100fe2000000120b */
[----:B------:R-:W-:Y:S01]  /*0b30*/  IMAD R22, R9, R22, R4 ;  /* 0x0000001609167224 */ /* 0x000fe200078e0204 */
[----:B------:R-:W-:Y:S01]  /*0b40*/  SHF.R.U32.HI R3, RZ, R8, R11 ;  /* 0x00000008ff037219 */ /* 0x000fe2000001160b */
[----:B------:R-:W-:Y:S01]  /*0b50*/  IMAD.MOV.U32 R23, RZ, RZ, 0x1 ;  /* 0x00000001ff177424 */ /* 0x000fe200078e00ff */
[----:B------:R-:W-:-:S03]  /*0b60*/  IADD3 R5, P0, RZ, -R99, RZ ;  /* 0x80000063ff057210 */ /* 0x000fc60007f1e0ff */
[----:B------:R-:W1:Y:S02]  /*0b70*/  LDC R12, c[0x0][0x618] ;  /* 0x00018600ff0c7b82 */ /* 0x000e640000000800 */
[----:B------:R-:W-:Y:S02]  /*0b80*/  IMAD.X R3, RZ, RZ, ~R3, P0 ;  /* 0x000000ffff037224 */ /* 0x000fe400000e0e03 */
[----:B------:R-:W-:-:S04]  /*0b90*/  IMAD.WIDE.U32 R10, R5, R26, R16 ;  /* 0x0000001a050a7225 */ /* 0x000fc800078e0010 */
[----:B------:R-:W2:Y:S01]  /*0ba0*/  LDC R20, c[0x0][0x608] ;  /* 0x00018200ff147b82 */ /* 0x000ea20000000800 */
[----:B------:R-:W-:Y:S02]  /*0bb0*/  IMAD R8, R3, R26, RZ ;  /* 0x0000001a03087224 */ /* 0x000fe400078e02ff */
[----:B------:R-:W-:Y:S02]  /*0bc0*/  IMAD.MOV.U32 R3, RZ, RZ, -0x1 ;  /* 0xffffffffff037424 */ /* 0x000fe400078e00ff */
[----:B------:R-:W-:-:S03]  /*0bd0*/  IMAD R5, R5, R27, R8 ;  /* 0x0000001b05057224 */ /* 0x000fc600078e0208 */
[----:B------:R-:W3:Y:S01]  /*0be0*/  LDC R28, c[0x0][0x658] ;  /* 0x00019600ff1c7b82 */ /* 0x000ee20000000800 */
[----:B------:R-:W-:Y:S01]  /*0bf0*/  IMAD.IADD R5, R11, 0x1, R5 ;  /* 0x000000010b057824 */ /* 0x000fe200078e0205 */
[----:B0-----:R-:W-:-:S04]  /*0c00*/  ISETP.NE.U32.AND P0, PT, R30, RZ, PT ;  /* 0x000000ff1e00720c */ /* 0x001fc80003f05070 */
[----:B------:R-:W-:Y:S02]  /*0c10*/  ISETP.NE.AND.EX P0, PT, R31, RZ, PT, P0 ;  /* 0x000000ff1f00720c */ /* 0x000fe40003f05300 */
[----:B------:R-:W0:Y:S01]  /*0c20*/  LDC R24, c[0x0][0x600] ;  /* 0x00018000ff187b82 */ /* 0x000e220000000800 */
[-CC-:B-1----:R-:W-:Y:S02]  /*0c30*/  SHF.R.U64 R14, R10, R12.reuse, R5.reuse ;  /* 0x0000000c0a0e7219 */ /* 0x182fe40000001205 */
[----:B------:R-:W-:-:S05]  /*0c40*/  SHF.R.U32.HI R5, RZ, R12, R5 ;  /* 0x0000000cff057219 */ /* 0x000fca0000011605 */
[----:B------:R-:W1:Y:S01]  /*0c50*/  LDC R15, c[0x0][0x648] ;  /* 0x00019200ff0f7b82 */ /* 0x000e620000000800 */
[-CC-:B--2---:R-:W-:Y:S02]  /*0c60*/  SHF.R.U64 R27, R14, R20.reuse, R5.reuse ;  /* 0x000000140e1b7219 */ /* 0x184fe40000001205 */
[----:B------:R-:W-:-:S05]  /*0c70*/  SHF.R.U32.HI R5, RZ, R20, R5 ;  /* 0x00000014ff057219 */ /* 0x000fca0000011605 */
[----:B------:R-:W2:Y:S01]  /*0c80*/  LDC R21, c[0x0][0x638] ;  /* 0x00018e00ff157b82 */ /* 0x000ea20000000800 */
[-CC-:B---3--:R-:W-:Y:S02]  /*0c90*/  SHF.R.U64 R20, R27, R28.reuse, R5.reuse ;  /* 0x0000001c1b147219 */ /* 0x188fe40000001205 */
[-C--:B------:R-:W-:Y:S02]  /*0ca0*/  SHF.L.U32 R3, R3, R28.reuse, RZ ;  /* 0x0000001c03037219 */ /* 0x080fe400000006ff */
[----:B------:R-:W-:Y:S01]  /*0cb0*/  SHF.R.U32.HI R5, RZ, R28, R5 ;  /* 0x0000001cff057219 */ /* 0x000fe20000011605 */
[----:B------:R-:W-:Y:S01]  /*0cc0*/  IMAD.MOV.U32 R4, RZ, RZ, R20 ;  /* 0x000000ffff047224 */ /* 0x000fe200078e0014 */
[----:B------:R-:W-:Y:S01]  /*0cd0*/  LOP3.LUT R12, RZ, R3, RZ, 0x33, !PT ;  /* 0x00000003ff0c7212 */ /* 0x000fe200078e33ff */
[----:B------:R-:W3:Y:S01]  /*0ce0*/  LDC R25, c[0x0][0x610] ;  /* 0x00018400ff197b82 */ /* 0x000ee20000000800 */
[----:B------:R-:W-:Y:S05]  /*0cf0*/  @!P0 BRA `(.L_x_10) ;  /* 0x0000000000288947 */ /* 0x000fea0003800000 */
[----:B------:R-:W4:Y:S02]  /*0d00*/  LDC R3, c[0x0][0x64c] ;  /* 0x00019300ff037b82 */ /* 0x000f240000000800 */
[----:B----4-:R-:W-:-:S05]  /*0d10*/  IADD3 R3, P0, R20, R3, RZ ;  /* 0x0000000314037210 */ /* 0x010fca0007f1e0ff */
        /* <DEDUP_REMOVED lines=8> */
.L_x_10:
[----:B-1----:R-:W-:Y:S01]  /*0da0*/  SHF.R.U64 R4, R4, R15, R5 ;  /* 0x0000000f04047219 */ /* 0x002fe20000001205 */
[----:B0-----:R-:W-:Y:S01]  /*0db0*/  VIADD R5, R24, 0xffffffff ;  /* 0xffffffff18057836 */ /* 0x001fe20000000000 */
[----:B------:R-:W-:Y:S02]  /*0dc0*/  SHF.L.U32 R3, R23, R28, RZ ;  /* 0x0000001c17037219 */ /* 0x000fe400000006ff */
[----:B------:R-:W-:Y:S01]  /*0dd0*/  LOP3.LUT R12, R27, R12, RZ, 0xc0, !PT ;  /* 0x0000000c1b0c7212 */ /* 0x000fe200078ec0ff */
[----:B------:R-:W-:Y:S01]  /*0de0*/  IMAD.MOV R8, RZ, RZ, -R4 ;  /* 0x000000ffff087224 */ /* 0x000fe200078e0a04 */
[----:B------:R-:W-:-:S03]  /*0df0*/  SEL R7, R7, R22, !P1 ;  /* 0x0000001607077207 */ /* 0x000fc60004800000 */
[----:B------:R-:W-:Y:S01]  /*0e00*/  IMAD R12, R3, R4, R12 ;  /* 0x00000004030c7224 */ /* 0x000fe200078e020c */
[----:B------:R-:W-:Y:S01]  /*0e10*/  LOP3.LUT R4, R14, R5, RZ, 0xc0, !PT ;  /* 0x000000050e047212 */ /* 0x000fe200078ec0ff */
[----:B--2---:R-:W-:Y:S02]  /*0e20*/  IMAD R3, R8, R21, R20 ;  /* 0x0000001508037224 */ /* 0x004fe400078e0214 */
[----:B---3--:R-:W-:Y:S02]  /*0e30*/  IMAD R7, R12, R25, R7 ;  /* 0x000000190c077224 */ /* 0x008fe400078e0207 */
[----:B------:R-:W-:Y:S02]  /*0e40*/  IMAD.MOV.U32 R5, RZ, RZ, 0x1 ;  /* 0x00000001ff057424 */ /* 0x000fe400078e00ff */
[----:B------:R-:W-:-:S03]  /*0e50*/  IMAD R4, R3, R24, R4 ;  /* 0x0000001803047224 */ /* 0x000fc600078e0204 */
[----:B------:R-:W-:Y:S02]  /*0e60*/  PRMT R3, R5, 0x7610, R3 ;  /* 0x0000761005037816 */ /* 0x000fe40000000003 */
[----:B------:R-:W-:Y:S02]  /*0e70*/  SEL R100, R4, R7, !P1 ;  /* 0x0000000704647207 */ /* 0x000fe40004800000 */
[----:B------:R-:W-:-:S07]  /*0e80*/  SEL R101, R7, R4, !P1 ;  /* 0x0000000407657207 */ /* 0x000fce0004800000 */
.L_x_8:
[----:B------:R-:W-:-:S08]  /*0e90*/  NOP ;  /* 0x0000000000007918 */ /* 0x000fd00000000000 */
[----:B------:R-:W0:Y:S02]  /*0ea0*/  USETMAXREG.TRY_ALLOC.CTAPOOL UP0, 0xe8 ;  /* 0x000000e8000079c8 */ /* 0x000e240008000600 */
[----:B0-----:R-:W-:-:S13]  /*0eb0*/  PLOP3.LUT P0, PT, PT, PT, UP0, 0x80, 0x0 ;  /* 0x000000000000781c */ /* 0x001fda0003f0f008 */
[----:B------:R-:W-:Y:S05]  /*0ec0*/  @!P0 BRA `(.L_x_8) ;  /* 0xfffffffc00f08947 */ /* 0x000fea000383ffff */
[----:B------:R-:W-:Y:S01]  /*0ed0*/  ULDC.64 UR4, c[0x0][0x598] ;  /* 0x0001660000047ab9 */ /* 0x000fe20000000a00 */
[----:B------:R-:W-:Y:S01]  /*0ee0*/  ULDC.64 UR38, c[0x0][0x208] ;  /* 0x0000820000267ab9 */ /* 0x000fe20000000a00 */
[----:B------:R-:W-:-:S04]  /*0ef0*/  ISETP.NE.U32.AND P0, PT, RZ, UR4, PT ;  /* 0x00000004ff007c0c */ /* 0x000fc8000bf05070 */
[----:B------:R-:W-:-:S13]  /*0f00*/  ISETP.NE.AND.EX P0, PT, RZ, UR5, PT, P0 ;  /* 0x00000005ff007c0c */ /* 0x000fda000bf05300 */
[----:B------:R-:W-:Y:S05]  /*0f10*/  @!P0 BRA `(.L_x_11) ;  /* 0x00000000001c8947 */ /* 0x000fea0003800000 */
[----:B------:R-:W0:Y:S02]  /*0f20*/  LDC.64 R4, c[0x0][0x598] ;  /* 0x00016600ff047b82 */ /* 0x000e240000000a00 */
[----:B0-----:R-:W2:Y:S02]  /*0f30*/  LDG.E.64 R4, desc[UR38][R4.64] ;  /* 0x0000002604047981 */ /* 0x001ea4000c1e1b00 */
[----:B--2---:R-:W-:-:S04]  /*0f40*/  ISETP.NE.U32.AND P0, PT, R4, RZ, PT ;  /* 0x000000ff0400720c */ /* 0x004fc80003f05070 */
[----:B------:R-:W-:-:S13]  /*0f50*/  ISETP.NE.AND.EX P0, PT, R5, RZ, PT, P0 ;  /* 0x000000ff0500720c */ /* 0x000fda0003f05300 */
[----:B------:R-:W-:Y:S05]  /*0f60*/  @!P0 BRA `(.L_x_11) ;  /* 0x0000000000088947 */ /* 0x000fea0003800000 */
[----:B------:R0:W5:Y:S01]  /*0f70*/  LD.E R88, desc[UR38][R4.64] ;  /* 0x0000002604587980 */ /* 0x000162000c101900 */
[----:B------:R-:W-:Y:S05]  /*0f80*/  BRA `(.L_x_12) ;  /* 0x0000000000247947 */ /* 0x000fea0003800000 */
.L_x_11:
[----:B------:R-:W-:Y:S02]  /*0f90*/  ULDC.64 UR4, c[0x0][0x588] ;  /* 0x0001620000047ab9 */ /* 0x000fe40000000a00 */
[----:B------:R-:W-:-:S04]  /*0fa0*/  ISETP.NE.U32.AND P0, PT, RZ, UR4, PT ;  /* 0x00000004ff007c0c */ /* 0x000fc8000bf05070 */
[----:B------:R-:W-:-:S13]  /*0fb0*/  ISETP.NE.AND.EX P0, PT, RZ, UR5, PT, P0 ;  /* 0x00000005ff007c0c */ /* 0x000fda000bf05300 */
[----:B------:R-:W-:Y:S05]  /*0fc0*/  @!P0 BRA `(.L_x_13) ;  /* 0x00000000000c8947 */ /* 0x000fea0003800000 */
[----:B------:R-:W0:Y:S02]  /*0fd0*/  LDC.64 R88, c[0x0][0x588] ;  /* 0x00016200ff587b82 */ /* 0x000e240000000a00 */
[----:B0-----:R1:W5:Y:S01]  /*0fe0*/  LDG.E R88, desc[UR38][R88.64] ;  /* 0x0000002658587981 */ /* 0x001362000c1e1900 */
[----:B------:R-:W-:Y:S05]  /*0ff0*/  BRA `(.L_x_12) ;  /* 0x0000000000087947 */ /* 0x000fea0003800000 */
.L_x_13:
[----:B------:R-:W-:Y:S02]  /*1000*/  ULDC UR4, c[0x0][0x580] ;  /* 0x0001600000047ab9 */ /* 0x000fe40000000800 */
[----:B------:R-:W-:-:S07]  /*1010*/  IMAD.U32 R88, RZ, RZ, UR4 ;  /* 0x00000004ff587e24 */ /* 0x000fce000f8e00ff */
.L_x_12:
[----:B------:R-:W-:Y:S02]  /*1020*/  ULDC.64 UR4, c[0x0][0x5a0] ;  /* 0x0001680000047ab9 */ /* 0x000fe40000000a00 */
[----:B------:R-:W-:-:S04]  /*1030*/  ISETP.NE.U32.AND P0, PT, RZ, UR4, PT ;  /* 0x00000004ff007c0c */ /* 0x000fc8000bf05070 */
[----:B------:R-:W-:-:S13]  /*1040*/  ISETP.NE.AND.EX P0, PT, RZ, UR5, PT, P0 ;  /* 0x00000005ff007c0c */ /* 0x000fda000bf05300 */
[----:B------:R-:W-:Y:S05]  /*1050*/  @!P0 BRA `(.L_x_14) ;  /* 0x00000000001c8947 */ /* 0x000fea0003800000 */
[----:B0-----:R-:W0:Y:S02]  /*1060*/  LDC.64 R4, c[0x0][0x5a0] ;  /* 0x00016800ff047b82 */ /* 0x001e240000000a00 */
[----:B0-----:R-:W2:Y:S02]  /*1070*/  LDG.E.64 R4, desc[UR38][R4.64] ;  /* 0x0000002604047981 */ /* 0x001ea4000c1e1b00 */
[----:B--2---:R-:W-:-:S04]  /*1080*/  ISETP.NE.U32.AND P0, PT, R4, RZ, PT ;  /* 0x000000ff0400720c */ /* 0x004fc80003f05070 */
[----:B------:R-:W-:-:S13]  /*1090*/  ISETP.NE.AND.EX P0, PT, R5, RZ, PT, P0 ;  /* 0x000000ff0500720c */ /* 0x000fda0003f05300 */
[----:B------:R-:W-:Y:S05]  /*10a0*/  @!P0 BRA `(.L_x_14) ;  /* 0x0000000000088947 */ /* 0x000fea0003800000 */
[----:B-1----:R0:W5:Y:S01]  /*10b0*/  LD.E R89, desc[UR38][R4.64] ;  /* 0x0000002604597980 */ /* 0x002162000c101900 */
[----:B------:R-:W-:Y:S05]  /*10c0*/  BRA `(.L_x_15) ;  /* 0x0000000000247947 */ /* 0x000fea0003800000 */
.L_x_14:
[----:B------:R-:W-:Y:S02]  /*10d0*/  ULDC.64 UR4, c[0x0][0x590] ;  /* 0x0001640000047ab9 */ /* 0x000fe40000000a00 */
[----:B------:R-:W-:-:S04]  /*10e0*/  ISETP.NE.U32.AND P0, PT, RZ, UR4, PT ;  /* 0x00000004ff007c0c */ /* 0x000fc8000bf05070 */
[----:B------:R-:W-:-:S13]  /*10f0*/  ISETP.NE.AND.EX P0, PT, RZ, UR5, PT, P0 ;  /* 0x00000005ff007c0c */ /* 0x000fda000bf05300 */
[----:B------:R-:W-:Y:S05]  /*1100*/  @!P0 BRA `(.L_x_16) ;  /* 0x00000000000c8947 */ /* 0x000fea0003800000 */
[----:B0-----:R-:W1:Y:S02]  /*1110*/  LDC.64 R4, c[0x0][0x590] ;  /* 0x00016400ff047b82 */ /* 0x001e640000000a00 */
[----:B-1----:R1:W5:Y:S01]  /*1120*/  LDG.E R89, desc[UR38][R4.64] ;  /* 0x0000002604597981 */ /* 0x002362000c1e1900 */
[----:B------:R-:W-:Y:S05]  /*1130*/  BRA `(.L_x_15) ;  /* 0x0000000000087947 */ /* 0x000fea0003800000 */
.L_x_16:
[----:B------:R-:W-:Y:S02]  /*1140*/  ULDC UR4, c[0x0][0x584] ;  /* 0x0001610000047ab9 */ /* 0x000fe40000000800 */
[----:B-1----:R-:W-:-:S07]  /*1150*/  IMAD.U32 R89, RZ, RZ, UR4 ;  /* 0x00000004ff597e24 */ /* 0x002fce000f8e00ff */
.L_x_15:
[----:B------:R-:W-:-:S13]  /*1160*/  LOP3.LUT P0, RZ, R3, 0xff, RZ, 0xc0, !PT ;  /* 0x000000ff03ff7812 */ /* 0x000fda000780c0ff */
[----:B------:R-:W-:Y:S05]  /*1170*/  @!P0 EXIT ;  /* 0x000000000000894d */ /* 0x000fea0003800000 */
[----:B------:R-:W2:Y:S01]  /*1180*/  LDC R92, c[0x0][0x658] ;  /* 0x00019600ff5c7b82 */ /* 0x000ea20000000800 */
[----:B------:R-:W-:Y:S01]  /*1190*/  ULDC.64 UR6, c[0x0][0x288] ;  /* 0x0000a20000067ab9 */ /* 0x000fe20000000a00 */
[----:B------:R-:W-:Y:S01]  /*11a0*/  LOP3.LUT R6, R6, 0x1, RZ, 0xc0, !PT ;  /* 0x0000000106067812 */ /* 0x000fe200078ec0ff */
[----:B------:R-:W-:Y:S01]  /*11b0*/  UIADD3 UR4, UR7, 0x1f, URZ ;  /* 0x0000001f07047890 */ /* 0x000fe2000fffe03f */
[----:B------:R-:W-:Y:S01]  /*11c0*/  SHF.R.U32.HI R3, RZ, 0x2, R94 ;  /* 0x00000002ff037819 */ /* 0x000fe2000001165e */
[----:B01----:R-:W-:Y:S01]  /*11d0*/  IMAD.MOV.U32 R5, RZ, RZ, -0x1 ;  /* 0xffffffffff057424 */ /* 0x003fe200078e00ff */
[----:B------:R-:W-:Y:S01]  /*11e0*/  SHF.R.U32.HI R0, RZ, 0x1, R0 ;  /* 0x00000001ff007819 */ /* 0x000fe20000011600 */
[----:B------:R-:W-:Y:S01]  /*11f0*/  USHF.R.S32.HI UR5, URZ, 0x1f, UR4 ;  /* 0x0000001f3f057899 */ /* 0x000fe20008011404 */
[----:B------:R-:W0:Y:S01]  /*1200*/  LDC.64 R90, c[0x0][0x5c8] ;  /* 0x00017200ff5a7b82 */ /* 0x000e220000000a00 */
[----:B------:R-:W-:Y:S01]  /*1210*/  IMAD.SHL.U32 R22, R6, 0x40, RZ ;  /* 0x0000004006167824 */ /* 0x000fe200078e00ff */
[----:B------:R-:W-:Y:S01]  /*1220*/  LOP3.LUT R3, R3, 0x7, RZ, 0xc0, !PT ;  /* 0x0000000703037812 */ /* 0x000fe200078ec0ff */
[----:B------:R-:W-:Y:S01]  /*1230*/  ULEA.HI UR5, UR5, UR4, URZ, 0x5 ;  /* 0x0000000405057291 */ /* 0x000fe2000f8f283f */
[----:B------:R-:W-:Y:S01]  /*1240*/  LOP3.LUT R0, R0, 0x30, RZ, 0xc0, !PT ;  /* 0x0000003000007812 */ /* 0x000fe200078ec0ff */
[----:B------:R-:W-:Y:S01]  /*1250*/  IMAD.MOV.U32 R7, RZ, RZ, 0x1 ;  /* 0x00000001ff077424 */ /* 0x000fe200078e00ff */
[--C-:B------:R-:W-:Y:S01]  /*1260*/  LOP3.LUT R22, R22, 0x40, R3.reuse, 0xe2, !PT ;  /* 0x0000004016167812 */ /* 0x100fe200078ee203 */
[----:B------:R-:W-:Y:S01]  /*1270*/  USHF.R.S32.HI UR43, URZ, 0x5, UR5 ;  /* 0x000000053f2b7899 */ /* 0x000fe20008011405 */
[----:B------:R-:W1:Y:S01]  /*1280*/  LDC R96, c[0x0][0x600] ;  /* 0x00018000ff607b82 */ /* 0x000e620000000800 */
[----:B------:R-:W-:Y:S01]  /*1290*/  IADD3 R3, RZ, -R0, -R3 ;  /* 0x80000000ff037210 */ /* 0x000fe20007ffe803 */
[----:B------:R-:W-:Y:S01]  /*12a0*/  IMAD.U32 R4, RZ, RZ, UR6 ;  /* 0x00000006ff047e24 */ /* 0x000fe2000f8e00ff */
[C---:B------:R-:W-:Y:S01]  /*12b0*/  LOP3.LUT R93, R94.reuse, 0x3, RZ, 0xc0, !PT ;  /* 0x000000035e5d7812 */ /* 0x040fe200078ec0ff */
[----:B------:R-:W-:Y:S01]  /*12c0*/  UISETP.LT.AND UP0, UPT, UR43, 0x1, UPT ;  /* 0x000000012b00788c */ /* 0x000fe2000bf01270 */
[----:B------:R-:W-:Y:S01]  /*12d0*/  LOP3.LUT R95, R94, 0x80, RZ, 0xc0, !PT ;  /* 0x000000805e5f7812 */ /* 0x000fe200078ec0ff */
[----:B------:R-:W-:Y:S01]  /*12e0*/  IMAD R3, R6, -0x40, R3 ;  /* 0xffffffc006037824 */ /* 0x000fe200078e0203 */
[----:B------:R-:W-:Y:S01]  /*12f0*/  ULDC UR4, c[0x0][0x284] ;  /* 0x0000a10000047ab9 */ /* 0x000fe20000000800 */
[----:B--2---:R-:W-:Y:S01]  /*1300*/  SHF.L.U32 R5, R5, R92, RZ ;  /* 0x0000005c05057219 */ /* 0x004fe200000006ff */
[----:B------:R-:W-:Y:S01]  /*1310*/  USEL UR44, UR43, 0x1, UP0 ;  /* 0x000000012b2c7887 */ /* 0x000fe20008000000 */
[----:B------:R-:W-:Y:S01]  /*1320*/  IMAD R93, R93, -0x2, R4 ;  /* 0xfffffffe5d5d7824 */ /* 0x000fe200078e0204 */
[----:B------:R-:W-:Y:S01]  /*1330*/  LOP3.LUT R22, R22, R0, RZ, 0xfc, !PT ;  /* 0x0000000016167212 */ /* 0x000fe200078efcff */
[----:B------:R-:W-:Y:S01]  /*1340*/  IMAD.SHL.U32 R94, R94, 0x2, RZ ;  /* 0x000000025e5e7824 */ /* 0x000fe200078e00ff */
[----:B------:R-:W-:Y:S01]  /*1350*/  SHF.L.U32 R92, R7, R92, RZ ;  /* 0x0000005c075c7219 */ /* 0x000fe200000006ff */
[----:B------:R-:W-:Y:S01]  /*1360*/  VIADD R98, R3, UR4 ;  /* 0x0000000403627c36 */ /* 0x000fe20008000000 */
[----:B------:R-:W-:Y:S01]  /*1370*/  LOP3.LUT R103, R18, 0x1, RZ, 0xfc, !PT ;  /* 0x0000000112677812 */ /* 0x000fe200078efcff */
[----:B------:R-:W-:Y:S01]  /*1380*/  IMAD.MOV.U32 R23, RZ, RZ, RZ ;  /* 0x000000ffff177224 */ /* 0x000fe200078e00ff */
[C---:B0-----:R-:W-:Y:S01]  /*1390*/  SHF.L.U64.HI R91, R90.reuse, 0x3, R91 ;  /* 0x000000035a5b7819 */ /* 0x041fe2000001025b */
[----:B------:R-:W-:Y:S01]  /*13a0*/  IMAD.SHL.U32 R90, R90, 0x8, RZ ;  /* 0x000000085a5a7824 */ /* 0x000fe200078e00ff */
[----:B------:R-:W-:Y:S01]  /*13b0*/  SHF.R.U32.HI R95, RZ, 0x7, R95 ;  /* 0x00000007ff5f7819 */ /* 0x000fe2000001165f */
[----:B------:R-:W-:Y:S01]  /*13c0*/  UIADD3 UR44, UR43, -UR44, URZ ;  /* 0x8000002c2b2c7290 */ /* 0x000fe2000fffe03f */
[----:B------:R-:W-:Y:S01]  /*13d0*/  LOP3.LUT R97, RZ, R5, RZ, 0x33, !PT ;  /* 0x00000005ff617212 */ /* 0x000fe200078e33ff */
[----:B------:R-:W-:Y:S01]  /*13e0*/  UMOV UR40, URZ ;  /* 0x0000003f00287c82 */ /* 0x000fe20008000000 */
[----:B------:R-:W-:Y:S01]  /*13f0*/  UMOV UR41, URZ ;  /* 0x0000003f00297c82 */ /* 0x000fe20008000000 */
[----:B-1----:R-:W-:-:S08]  /*1400*/  VIADD R96, R96, 0xffffffff ;  /* 0xffffffff60607836 */ /* 0x002fd00000000000 */
.L_x_162:
[----:B0-----:R-:W0:Y:S01]  /*1410*/  SHFL.IDX PT, R0, R95, RZ, 0x1f ;  /* 0x00001fff5f007589 */ /* 0x001e2200000e0000 */
[----:B-1----:R-:W1:Y:S01]  /*1420*/  S2UR UR7, SR_CgaCtaId ;  /* 0x00000000000779c3 */ /* 0x002e620000008800 */
[----:B------:R-:W-:Y:S01]  /*1430*/  UMOV UR6, 0x400 ;  /* 0x0000040000067882 */ /* 0x000fe20000000000 */
[----:B0-----:R-:W-:Y:S01]  /*1440*/  R2UR UR4, R0 ;  /* 0x00000000000472ca */ /* 0x001fe200000e0000 */
[----:B-1----:R-:W-:-:S12]  /*1450*/  ULEA UR6, UR7, UR6, 0x18 ;  /* 0x0000000607067291 */ /* 0x002fd8000f8ec03f */
[----:B------:R-:W-:-:S04]  /*1460*/  ULEA.HI UR5, UR4, UR4, URZ, 0x1 ;  /* 0x0000000404057291 */ /* 0x000fc8000f8f083f */
[----:B------:R-:W-:-:S04]  /*1470*/  ULOP3.LUT UR5, UR5, 0x7fffe, URZ, 0xc0, !UPT ;  /* 0x0007fffe05057892 */ /* 0x000fc8000f8ec03f */
[----:B------:R-:W-:-:S03]  /*1480*/  UIADD3 UR5, UR4, -UR5, URZ ;  /* 0x8000000504057290 */ /* 0x000fc6000fffe03f */
[----:B------:R-:W-:Y:S01]  /*1490*/  ULDC UR4, c[0x0][0x28c] ;  /* 0x0000a30000047ab9 */ /* 0x000fe20000000800 */
[----:B------:R-:W-:Y:S01]  /*14a0*/  ULEA UR5, UR5, UR6, 0xd ;  /* 0x0000000605057291 */ /* 0x000fe2000f8e683f */
[----:B------:R-:W-:-:S03]  /*14b0*/  ISETP.LT.AND P0, PT, RZ, UR4, PT ;  /* 0x00000004ff007c0c */ /* 0x000fc6000bf01270 */
[----:B------:R-:W-:-:S04]  /*14c0*/  UIADD3 UR5, UR5, 0x100, URZ ;  /* 0x0000010005057890 */ /* 0x000fc8000fffe03f */
[----:B------:R-:W-:-:S04]  /*14d0*/  USHF.R.U32.HI UR5, URZ, 0x4, UR5 ;  /* 0x000000043f057899 */ /* 0x000fc80008011605 */
[----:B------:R-:W-:-:S04]  /*14e0*/  ULOP3.LUT UR5, UR5, 0x3fff, URZ, 0xc0, !UPT ;  /* 0x00003fff05057892 */ /* 0x000fc8000f8ec03f */
[----:B------:R-:W-:Y:S01]  /*14f0*/  ULOP3.LUT UR45, UR5, 0x10000, URZ, 0xfc, !UPT ;  /* 0x00010000052d7892 */ /* 0x000fe2000f8efc3f */
[----:B---345:R-:W-:Y:S11]  /*1500*/  @P0 BRA `(.L_x_17) ;  /* 0x0000000000400947 */ /* 0x038ff60003800000 */
[----:B------:R-:W-:Y:S01]  /*1510*/  MOV R0, 0x0 ;  /* 0x0000000000007802 */ /* 0x000fe20000000f00 */
[----:B------:R-:W-:Y:S01]  /*1520*/  ULDC.64 UR4, c[0x4][0x68] ;  /* 0x01001a0000047ab9 */ /* 0x000fe20000000a00 */
[----:B------:R-:W-:Y:S01]  /*1530*/  ULDC.64 UR6, c[0x4][0x8] ;  /* 0x0100020000067ab9 */ /* 0x000fe20000000a00 */
[----:B------:R-:W-:Y:S01]  /*1540*/  IMAD.U32 R4, RZ, RZ, UR4 ;  /* 0x00000004ff047e24 */ /* 0x000fe2000f8e00ff */
[----:B------:R0:W1:Y:S01]  /*1550*/  LDC.64 R14, c[0x4][R0] ;  /* 0x01000000000e7b82 */ /* 0x0000620000000a00 */
[----:B------:R-:W-:Y:S01]  /*1560*/  IMAD.U32 R5, RZ, RZ, UR5 ;  /* 0x00000005ff057e24 */ /* 0x000fe2000f8e00ff */
[----:B------:R-:W-:Y:S01]  /*1570*/  ULDC.64 UR4, c[0x4][0x70] ;  /* 0x01001c0000047ab9 */ /* 0x000fe20000000a00 */
[----:B------:R-:W-:Y:S02]  /*1580*/  IMAD.U32 R10, RZ, RZ, UR6 ;  /* 0x00000006ff0a7e24 */ /* 0x000fe4000f8e00ff */
[----:B------:R-:W-:Y:S02]  /*1590*/  IMAD.U32 R6, RZ, RZ, UR4 ;  /* 0x00000004ff067e24 */ /* 0x000fe4000f8e00ff */
[----:B------:R-:W-:-:S02]  /*15a0*/  IMAD.U32 R7, RZ, RZ, UR5 ;  /* 0x00000005ff077e24 */ /* 0x000fc4000f8e00ff */
[----:B------:R-:W-:Y:S02]  /*15b0*/  IMAD.U32 R11, RZ, RZ, UR7 ;  /* 0x00000007ff0b7e24 */ /* 0x000fe4000f8e00ff */
[----:B------:R-:W-:Y:S02]  /*15c0*/  IMAD.MOV.U32 R8, RZ, RZ, 0x1e1 ;  /* 0x000001e1ff087424 */ /* 0x000fe400078e00ff */
[----:B------:R-:W-:Y:S02]  /*15d0*/  IMAD.MOV.U32 R12, RZ, RZ, 0x1 ;  /* 0x00000001ff0c7424 */ /* 0x000fe400078e00ff */
[----:B0-----:R-:W-:-:S07]  /*15e0*/  IMAD.MOV.U32 R13, RZ, RZ, RZ ;  /* 0x000000ffff0d7224 */ /* 0x001fce00078e00ff */
[----:B------:R-:W-:-:S07]  /*15f0*/  LEPC R20, `(.L_x_17) ;  /* 0x000000001014794e */ /* 0x000fce0000000000 */
[----:B-1---5:R-:W-:Y:S05]  /*1600*/  CALL.ABS.NOINC R14 ;  /* 0x000000000e007343 */ /* 0x022fea0003c00000 */
.L_x_17:
[----:B------:R-:W-:-:S13]  /*1610*/  ISETP.NE.AND P0, PT, R103, 0x3, PT ;  /* 0x000000036700780c */ /* 0x000fda0003f05270 */
[----:B------:R-:W-:Y:S05]  /*1620*/  @!P0 BRA `(.L_x_18) ;  /* 0x0000000000048947 */ /* 0x000fea0003800000 */
[----:B------:R-:W-:Y:S01]  /*1630*/  BPT.TRAP 0x1 ;  /* 0x000000040000795c */ /* 0x000fe20000300000 */
.L_x_18:
[----:B------:R-:W0:Y:S01]  /*1640*/  S2UR UR5, SR_CgaCtaId ;  /* 0x00000000000579c3 */ /* 0x000e220000008800 */
[----:B------:R-:W-:Y:S01]  /*1650*/  UMOV UR4, 0x400 ;  /* 0x0000040000047882 */ /* 0x000fe20000000000 */
[----:B------:R-:W-:Y:S02]  /*1660*/  IMAD.U32 R0, RZ, RZ, UR40 ;  /* 0x00000028ff007e24 */ /* 0x000fe4000f8e00ff */
[----:B------:R-:W-:-:S03]  /*1670*/  IMAD.U32 R3, RZ, RZ, UR41 ;  /* 0x00000029ff037e24 */ /* 0x000fc6000f8e00ff */
[----:B------:R-:W-:Y:S01]  /*1680*/  SHF.L.U32 R0, R0, 0x1f, RZ ;  /* 0x0000001f00007819 */ /* 0x000fe200000006ff */
[----:B0-----:R-:W-:-:S06]  /*1690*/  ULEA UR4, UR5, UR4, 0x18 ;  /* 0x0000000405047291 */ /* 0x001fcc000f8ec03f */
[----:B------:R-:W-:-:S04]  /*16a0*/  IMAD.U32 R6, RZ, RZ, UR4 ;  /* 0x00000004ff067e24 */ /* 0x000fc8000f8e00ff */
[----:B------:R-:W-:-:S04]  /*16b0*/  IMAD R3, R3, 0x8, R6 ;  /* 0x0000000803037824 */ /* 0x000fc800078e0206 */
[----:B------:R0:W1:Y:S01]  /*16c0*/  SYNCS.PHASECHK.TRANS64.TRYWAIT P1, [R3+URZ], R0 ;  /* 0x00000000030075a7 */ /* 0x000062000802017f */
[----:B------:R-:W-:Y:S05]  /*16d0*/  @!P0 BRA `(.L_x_19) ;  /* 0x0000000000048947 */ /* 0x000fea0003800000 */
[----:B------:R-:W-:Y:S01]  /*16e0*/  BPT.TRAP 0x1 ;  /* 0x000000040000795c */ /* 0x000fe20000300000 */
.L_x_19:
[----:B------:R-:W-:-:S05]  /*16f0*/  IMAD.U32 R4, RZ, RZ, UR44 ;  /* 0x0000002cff047e24 */ /* 0x000fca000f8e00ff */
[----:B------:R-:W-:Y:S01]  /*1700*/  ISETP.GE.AND P2, PT, R4, 0x1, PT ;  /* 0x000000010400780c */ /* 0x000fe20003f46270 */
[----:B-1----:R-:W-:-:S12]  /*1710*/  @P1 BRA `(.L_x_20) ;  /* 0x0000000000081947 */ /* 0x002fd80003800000 */
[----:B------:R-:W1:Y:S02]  /*1720*/  SYNCS.PHASECHK.TRANS64.TRYWAIT P1, [R3+URZ], R0 ;  /* 0x00000000030075a7 */ /* 0x000e64000802017f */
[----:B-1----:R-:W-:Y:S05]  /*1730*/  @!P1 BRA `(.L_x_21) ;  /* 0x0000006400489947 */ /* 0x002fea0003800000 */
.L_x_20:
[----:B------:R-:W-:Y:S05]  /*1740*/  WARPSYNC.ALL ;  /* 0x0000000000007948 */ /* 0x000fea0003800000 */
[----:B------:R-:W-:Y:S01]  /*1750*/  R2UR UR4, R6 ;  /* 0x00000000060472ca */ /* 0x000fe200000e0000 */
[----:B------:R-:W-:Y:S01]  /*1760*/  ULEA UR5, UR41, UR45, 0xa ;  /* 0x0000002d29057291 */ /* 0x000fe2000f8e503f */
[----:B------:R-:W-:Y:S01]  /*1770*/  WARPGROUP.ARRIVE ;  /* 0x00000000000079c5 */ /* 0x000fe20000000000 */
[----:B------:R-:W-:Y:S01]  /*1780*/  UMOV UR9, 0x40000040 ;  /* 0x4000004000097882 */ /* 0x000fe20000000000 */
[----:B------:R-:W-:-:S04]  /*1790*/  UMOV UR11, 0x40000040 ;  /* 0x40000040000b7882 */ /* 0x000fc80000000000 */
[----:B------:R-:W-:-:S05]  /*17a0*/  UMOV UR8, UR5 ;  /* 0x0000000500087c82 */ /* 0x000fca0008000000 */
[----:B------:R-:W-:-:S04]  /*17b0*/  UIADD3 UR4, UR4, 0x10100, URZ ;  /* 0x0001010004047890 */ /* 0x000fc8000fffe03f */
[----:B------:R-:W-:-:S04]  /*17c0*/  USHF.R.U32.HI UR4, URZ, 0x4, UR4 ;  /* 0x000000043f047899 */ /* 0x000fc80008011604 */
[----:B------:R-:W-:-:S04]  /*17d0*/  ULOP3.LUT UR4, UR4, 0x3fff, URZ, 0xc0, !UPT ;  /* 0x00003fff04047892 */ /* 0x000fc8000f8ec03f */
[----:B------:R-:W-:-:S04]  /*17e0*/  ULOP3.LUT UR4, UR4, 0x10000, URZ, 0xfc, !UPT ;  /* 0x0001000004047892 */ /* 0x000fc8000f8efc3f */
[----:B------:R-:W-:-:S07]  /*17f0*/  ULEA UR6, UR41, UR4, 0xa ;  /* 0x0000000429067291 */ /* 0x000fce000f8e503f */
[----:B------:R-:W-:Y:S02]  /*1800*/  UMOV UR10, UR6 ;  /* 0x00000006000a7c82 */ /* 0x000fe40008000000 */
[----:B------:R-:W-:Y:S01]  /*1810*/  HGMMA.64x128x8.F32.TF32 R24, gdesc[UR8], RZ, !UPT, gsb0 ;  /* 0x05e00000081879f0 */ /* 0x000fe2000c0028ff */
[----:B------:R-:W-:Y:S02]  /*1820*/  UIADD3 UR8, UR5, 0x2, URZ ;  /* 0x0000000205087890 */ /* 0x000fe4000fffe03f */
[----:B------:R-:W-:Y:S01]  /*1830*/  UIADD3 UR10, UR6, 0x2, URZ ;  /* 0x00000002060a7890 */ /* 0x000fe2000fffe03f */
[----:B------:R-:W-:Y:S01]  /*1840*/  UMOV UR9, 0x40000040 ;  /* 0x4000004000097882 */ /* 0x000fe20000000000 */
[----:B------:R-:W-:Y:S01]  /*1850*/  UMOV UR11, 0x40000040 ;  /* 0x40000040000b7882 */ /* 0x000fe20000000000 */
[----:B------:R-:W-:Y:S02]  /*1860*/  WARPGROUP.DEPBAR.LE gsb0, 0x0 ;  /* 0x00008000000079c5 */ /* 0x000fe40000010000 */
[----:B------:R-:W-:-:S06]  /*1870*/  WARPGROUP.ARRIVE ;  /* 0x00000000000079c5 */ /* 0x000fcc0000000000 */
[----:B------:R-:W-:Y:S01]  /*1880*/  HGMMA.64x128x8.F32.TF32 R24, gdesc[UR8], R24, gsb0 ;  /* 0x05e00000081879f0 */ /* 0x000fe20008002818 */
        /* <DEDUP_REMOVED lines=13> */
[----:B------:R-:W-:Y:S03]  /*1960*/  HGMMA.64x128x8.F32.TF32 R24, gdesc[UR8], R24, gsb0 ;  /* 0x05e00000081879f0 */ /* 0x000fe60008002818 */
[----:B------:R-:W-:Y:S02]  /*1970*/  WARPGROUP.DEPBAR.LE gsb0, 0x0 ;  /* 0x00008000000079c5 */ /* 0x000fe40000010000 */
[----:B------:R-:W-:Y:S05]  /*1980*/  @!P2 BRA `(.L_x_22) ;  /* 0x000000040028a947 */ /* 0x000fea0003800000 */
[----:B------:R-:W-:Y:S01]  /*1990*/  UIADD3 UR5, UR41, 0x1, URZ ;  /* 0x0000000129057890 */ /* 0x000fe2000fffe03f */
[----:B01----:R-:W-:Y:S02]  /*19a0*/  IMAD.U32 R0, RZ, RZ, UR44 ;  /* 0x0000002cff007e24 */ /* 0x003fe4000f8e00ff */
[----:B------:R-:W-:Y:S01]  /*19b0*/  IMAD.U32 R3, RZ, RZ, UR41 ;  /* 0x00000029ff037e24 */ /* 0x000fe2000f8e00ff */
[----:B------:R-:W-:-:S04]  /*19c0*/  UISETP.NE.AND UP0, UPT, UR5, 0x4, UPT ;  /* 0x000000040500788c */ /* 0x000fc8000bf05270 */
[----:B------:R-:W-:Y:S02]  /*19d0*/  USEL UR6, URZ, 0x1, UP0 ;  /* 0x000000013f067887 */ /* 0x000fe40008000000 */
[----:B------:R-:W-:Y:S02]  /*19e0*/  USEL UR5, UR5, URZ, UP0 ;  /* 0x0000003f05057287 */ /* 0x000fe40008000000 */
[----:B------:R-:W-:-:S06]  /*19f0*/  ULOP3.LUT UR6, UR40, UR6, URZ, 0x3c, !UPT ;  /* 0x0000000628067292 */ /* 0x000fcc000f8e3c3f */
[----:B------:R-:W-:-:S07]  /*1a00*/  IMAD.U32 R7, RZ, RZ, UR6 ;  /* 0x00000006ff077e24 */ /* 0x000fce000f8e00ff */
.L_x_29:
[----:B------:R-:W-:Y:S05]  /*1a10*/  @!P0 BRA `(.L_x_23) ;  /* 0x0000000000048947 */ /* 0x000fea0003800000 */
[----:B------:R-:W-:Y:S01]  /*1a20*/  BPT.TRAP 0x1 ;  /* 0x000000040000795c */ /* 0x000fe20000300000 */
.L_x_23:
[----:B------:R-:W0:Y:S01]  /*1a30*/  S2UR UR7, SR_CgaCtaId ;  /* 0x00000000000779c3 */ /* 0x000e220000008800 */
[----:B------:R-:W-:Y:S01]  /*1a40*/  UMOV UR6, 0x400 ;  /* 0x0000040000067882 */ /* 0x000fe20000000000 */
[----:B------:R-:W-:Y:S01]  /*1a50*/  IMAD.U32 R5, RZ, RZ, UR5 ;  /* 0x00000005ff057e24 */ /* 0x000fe2000f8e00ff */
[----:B------:R-:W-:Y:S01]  /*1a60*/  SHF.L.U32 R4, R7, 0x1f, RZ ;  /* 0x0000001f07047819 */ /* 0x000fe200000006ff */
[----:B0-----:R-:W-:-:S06]  /*1a70*/  ULEA UR6, UR7, UR6, 0x18 ;  /* 0x0000000607067291 */ /* 0x001fcc000f8ec03f */
[----:B------:R-:W-:-:S04]  /*1a80*/  IMAD.U32 R6, RZ, RZ, UR6 ;  /* 0x00000006ff067e24 */ /* 0x000fc8000f8e00ff */
[----:B------:R-:W-:-:S04]  /*1a90*/  IMAD R5, R5, 0x8, R6 ;  /* 0x0000000805057824 */ /* 0x000fc800078e0206 */
[----:B------:R0:W1:Y:S01]  /*1aa0*/  SYNCS.PHASECHK.TRANS64.TRYWAIT P1, [R5+URZ], R4 ;  /* 0x00000004050075a7 */ /* 0x000062000802017f */
[----:B------:R-:W-:Y:S05]  /*1ab0*/  @!P0 BRA `(.L_x_24) ;  /* 0x0000000000048947 */ /* 0x000fea0003800000 */
[----:B------:R-:W-:Y:S01]  /*1ac0*/  BPT.TRAP 0x1 ;  /* 0x000000040000795c */ /* 0x000fe20000300000 */
.L_x_24:
[----:B-1----:R-:W-:Y:S05]  /*1ad0*/  @P1 BRA `(.L_x_25) ;  /* 0x0000000000081947 */ /* 0x002fea0003800000 */
[----:B------:R-:W1:Y:S02]  /*1ae0*/  SYNCS.PHASECHK.TRANS64.TRYWAIT P1, [R5+URZ], R4 ;  /* 0x00000004050075a7 */ /* 0x000e64000802017f */
[----:B-1----:R-:W-:Y:S05]  /*1af0*/  @!P1 BRA `(.L_x_26) ;  /* 0x00000060006c9947 */ /* 0x002fea0003800000 */
.L_x_25:
[----:B------:R-:W-:Y:S01]  /*1b00*/  ULEA UR6, UR5, UR45, 0xa ;  /* 0x0000002d05067291 */ /* 0x000fe2000f8e503f */
[----:B------:R-:W-:Y:S01]  /*1b10*/  WARPGROUP.ARRIVE ;  /* 0x00000000000079c5 */ /* 0x000fe20000000000 */
[----:B------:R-:W-:Y:S01]  /*1b20*/  ULEA UR7, UR5, UR4, 0xa ;  /* 0x0000000405077291 */ /* 0x000fe2000f8e503f */
[----:B------:R-:W-:Y:S01]  /*1b30*/  UMOV UR9, 0x40000040 ;  /* 0x4000004000097882 */ /* 0x000fe20000000000 */
[----:B------:R-:W-:-:S03]  /*1b40*/  UMOV UR11, 0x40000040 ;  /* 0x40000040000b7882 */ /* 0x000fc60000000000 */
[----:B------:R-:W-:Y:S02]  /*1b50*/  UMOV UR8, UR6 ;  /* 0x0000000600087c82 */ /* 0x000fe40008000000 */
[----:B------:R-:W-:Y:S02]  /*1b60*/  UMOV UR10, UR7 ;  /* 0x00000007000a7c82 */ /* 0x000fe40008000000 */
[----:B------:R-:W-:Y:S01]  /*1b70*/  HGMMA.64x128x8.F32.TF32 R24, gdesc[UR8], R24, gsb0 ;  /* 0x05e00000081879f0 */ /* 0x000fe20008002818 */
[----:B------:R-:W-:Y:S02]  /*1b80*/  UIADD3 UR8, UR6, 0x2, URZ ;  /* 0x0000000206087890 */ /* 0x000fe4000fffe03f */
[----:B------:R-:W-:Y:S01]  /*1b90*/  UIADD3 UR10, UR7, 0x2, URZ ;  /* 0x00000002070a7890 */ /* 0x000fe2000fffe03f */
[----:B------:R-:W-:Y:S01]  /*1ba0*/  UMOV UR9, 0x40000040 ;  /* 0x4000004000097882 */ /* 0x000fe20000000000 */
[----:B------:R-:W-:Y:S01]  /*1bb0*/  UMOV UR11, 0x40000040 ;  /* 0x40000040000b7882 */ /* 0x000fe20000000000 */
[----:B------:R-:W-:-:S02]  /*1bc0*/  WARPGROUP.DEPBAR.LE gsb0, 0x0 ;  /* 0x00008000000079c5 */ /* 0x000fc40000010000 */
        /* <DEDUP_REMOVED lines=18> */
[----:B------:R-:W-:Y:S01]  /*1cf0*/  BPT.TRAP 0x1 ;  /* 0x000000040000795c */ /* 0x000fe20000300000 */
.L_x_27:
[----:B------:R-:W-:-:S13]  /*1d00*/  ISETP.NE.AND P1, PT, R102, RZ, PT ;  /* 0x000000ff6600720c */ /* 0x000fda0003f25270 */
[----:B01----:R-:W-:-:S04]  /*1d10*/  @P1 IMAD R4, R3, 0x8, R6 ;  /* 0x0000000803041824 */ /* 0x003fc800078e0206 */
[----:B------:R-:W-:-:S05]  /*1d20*/  @P1 VIADD R4, R4, 0x20 ;  /* 0x0000002004041836 */ /* 0x000fca0000000000 */
[----:B------:R-:W-:-:S04]  /*1d30*/  @P1 PRMT R4, R19, 0x654, R4 ;  /* 0x0000065413041816 */ /* 0x000fc80000000004 */
[----:B------:R0:W-:Y:S01]  /*1d40*/  @P1 SYNCS.ARRIVE.TRANS64.RED.A1T0 RZ, [R4+URZ], RZ ;  /* 0x000000ff04ff19a7 */ /* 0x0001e2000810043f */
[----:B------:R-:W-:-:S13]  /*1d50*/  ISETP.GT.U32.AND P1, PT, R18, 0x1, PT ;  /* 0x000000011200780c */ /* 0x000fda0003f24070 */
[----:B0-----:R-:W-:Y:S05]  /*1d60*/  @P1 BRA `(.L_x_28) ;  /* 0x0000000000041947 */ /* 0x001fea0003800000 */
[----:B------:R-:W-:Y:S01]  /*1d70*/  BPT.TRAP 0x1 ;  /* 0x000000040000795c */ /* 0x000fe20000300000 */
.L_x_28:
[----:B------:R-:W-:Y:S01]  /*1d80*/  UIADD3 UR5, UR5, 0x1, URZ ;  /* 0x0000000105057890 */ /* 0x000fe2000fffe03f */
[C---:B------:R-:W-:Y:S01]  /*1d90*/  ISETP.GT.AND P2, PT, R0.reuse, 0x1, PT ;  /* 0x000000010000780c */ /* 0x040fe20003f44270 */
[----:B------:R-:W-:Y:S02]  /*1da0*/  VIADD R3, R3, 0x1 ;  /* 0x0000000103037836 */ /* 0x000fe40000000000 */
[----:B------:R-:W-:Y:S01]  /*1db0*/  UISETP.NE.AND UP0, UPT, UR5, 0x4, UPT ;  /* 0x000000040500788c */ /* 0x000fe2000bf05270 */
[----:B------:R-:W-:Y:S02]  /*1dc0*/  VIADD R0, R0, 0xffffffff ;  /* 0xffffffff00007836 */ /* 0x000fe40000000000 */
[C---:B------:R-:W-:Y:S01]  /*1dd0*/  ISETP.NE.AND P1, PT, R3.reuse, 0x4, PT ;  /* 0x000000040300780c */ /* 0x040fe20003f25270 */
[----:B------:R-:W-:Y:S02]  /*1de0*/  USEL UR6, URZ, 0x1, UP0 ;  /* 0x000000013f067887 */ /* 0x000fe40008000000 */
[----:B------:R-:W-:Y:S01]  /*1df0*/  USEL UR5, UR5, URZ, UP0 ;  /* 0x0000003f05057287 */ /* 0x000fe20008000000 */
[----:B------:R-:W-:-:S03]  /*1e00*/  SEL R3, R3, RZ, P1 ;  /* 0x000000ff03037207 */ /* 0x000fc60000800000 */
[----:B------:R-:W-:Y:S01]  /*1e10*/  LOP3.LUT R7, R7, UR6, RZ, 0x3c, !PT ;  /* 0x0000000607077c12 */ /* 0x000fe2000f8e3cff */
[----:B------:R-:W-:Y:S07]  /*1e20*/  @P2 BRA `(.L_x_29) ;  /* 0xfffffff800f82947 */ /* 0x000fee000383ffff */
.L_x_22:
[----:B01----:R-:W0:Y:S02]  /*1e30*/  LDC R0, c[0x0][0x28c] ;  /* 0x0000a300ff007b82 */ /* 0x003e240000000800 */
[----:B0-----:R-:W-:-:S13]  /*1e40*/  ISETP.GE.AND P1, PT, R0, 0x1, PT ;  /* 0x000000010000780c */ /* 0x001fda0003f26270 */
[----:B------:R-:W-:Y:S05]  /*1e50*/  @!P1 BRA `(.L_x_30) ;  /* 0x0000000000389947 */ /* 0x000fea0003800000 */
[----:B------:R-:W-:Y:S05]  /*1e60*/  @!P0 BRA `(.L_x_31) ;  /* 0x0000000000048947 */ /* 0x000fea0003800000 */
[----:B------:R-:W-:Y:S01]  /*1e70*/  BPT.TRAP 0x1 ;  /* 0x000000040000795c */ /* 0x000fe20000300000 */
.L_x_31:
[----:B------:R-:W-:-:S13]  /*1e80*/  ISETP.NE.AND P0, PT, R102, RZ, PT ;  /* 0x000000ff6600720c */ /* 0x000fda0003f05270 */
[----:B------:R-:W-:-:S05]  /*1e90*/  VOTEU.ANY UP0, P0 ;  /* 0x00000000003f7886 */ /* 0x000fca0000000100 */
[----:B------:R-:W-:-:S06]  /*1ea0*/  @UP0 UIADD3 UR4, UR44, UR41, URZ ;  /* 0x000000292c040290 */ /* 0x000fcc000fffe03f */
[----:B------:R-:W-:-:S04]  /*1eb0*/  IMAD.U32 R0, RZ, RZ, UR4 ;  /* 0x00000004ff007e24 */ /* 0x000fc8000f8e00ff */
[----:B------:R-:W-:-:S05]  /*1ec0*/  @P0 IMAD.SHL.U32 R0, R0, 0x8, RZ ;  /* 0x0000000800000824 */ /* 0x000fca00078e00ff */
[----:B------:R-:W-:-:S04]  /*1ed0*/  @P0 LOP3.LUT R0, R0, 0x18, RZ, 0xc0, !PT ;  /* 0x0000001800000812 */ /* 0x000fc800078ec0ff */
[----:B------:R-:W-:-:S04]  /*1ee0*/  @P0 IADD3 R0, R6, 0x20, R0 ;  /* 0x0000002006000810 */ /* 0x000fc80007ffe000 */
[----:B------:R-:W-:-:S04]  /*1ef0*/  @P0 PRMT R0, R19, 0x654, R0 ;  /* 0x0000065413000816 */ /* 0x000fc80000000000 */
[----:B------:R0:W-:Y:S01]  /*1f00*/  @P0 SYNCS.ARRIVE.TRANS64.RED.A1T0 RZ, [R0+URZ], RZ ;  /* 0x000000ff00ff09a7 */ /* 0x0001e2000810043f */
[----:B------:R-:W-:-:S13]  /*1f10*/  ISETP.GT.U32.AND P0, PT, R18, 0x1, PT ;  /* 0x000000011200780c */ /* 0x000fda0003f04070 */
[----:B0-----:R-:W-:Y:S05]  /*1f20*/  @P0 BRA `(.L_x_30) ;  /* 0x0000000000040947 */ /* 0x001fea0003800000 */
[----:B------:R-:W-:Y:S01]  /*1f30*/  BPT.TRAP 0x1 ;  /* 0x000000040000795c */ /* 0x000fe20000300000 */
.L_x_30:
[----:B------:R-:W-:Y:S01]  /*1f40*/  IMAD.SHL.U32 R3, R100, 0x80, RZ ;  /* 0x0000008064037824 */ /* 0x000fe200078e00ff */
[----:B------:R-:W-:Y:S01]  /*1f50*/  ULDC UR6, c[0x0][0x288] ;  /* 0x0000a20000067ab9 */ /* 0x000fe20000000800 */
[----:B------:R-:W-:Y:S01]  /*1f60*/  SHF.R.S32.HI R15, RZ, 0x1f, R99 ;  /* 0x0000001fff0f7819 */ /* 0x000fe20000011463 */
[----:B------:R-:W-:Y:S01]  /*1f70*/  IMAD.SHL.U32 R7, R101, 0x80, RZ ;  /* 0x0000008065077824 */ /* 0x000fe200078e00ff */
[----:B------:R-:W-:Y:S01]  /*1f80*/  ULDC.64 UR4, c[0x0][0x5d0] ;  /* 0x0001740000047ab9 */ /* 0x000fe20000000a00 */
[----:B------:R-:W-:Y:S01]  /*1f90*/  LOP3.LUT R8, R3, 0x6, R94, 0xf8, !PT ;  /* 0x0000000603087812 */ /* 0x000fe200078ef85e */
[----:B------:R-:W-:Y:S01]  /*1fa0*/  IMAD.WIDE R100, R101, 0x80, R22 ;  /* 0x0000008065647825 */ /* 0x000fe200078e0216 */
[----:B------:R-:W-:Y:S01]  /*1fb0*/  ISETP.GE.AND P0, PT, R3, UR6, PT ;  /* 0x0000000603007c0c */ /* 0x000fe2000bf06270 */
[----:B------:R-:W-:Y:S01]  /*1fc0*/  ULDC UR6, c[0x0][0x284] ;  /* 0x0000a10000067ab9 */ /* 0x000fe20000000800 */
[----:B------:R-:W-:Y:S01]  /*1fd0*/  SHF.R.S32.HI R9, RZ, 0x1f, R8 ;  /* 0x0000001fff097819 */ /* 0x000fe20000011408 */
[----:B------:R-:W-:Y:S01]  /*1fe0*/  IMAD R0, R15, UR4, RZ ;  /* 0x000000040f007c24 */ /* 0x000fe2000f8e02ff */
[----:B------:R-:W-:-:S03]  /*1ff0*/  ISETP.GE.OR P0, PT, R7, UR6, P0 ;  /* 0x0000000607007c0c */ /* 0x000fc60008706670 */
[C---:B------:R-:W-:Y:S02]  /*2000*/  IMAD R11, R99.reuse, UR5, R0 ;  /* 0x00000005630b7c24 */ /* 0x040fe4000f8e0200 */
[----:B------:R-:W-:Y:S01]  /*2010*/  IMAD.WIDE.U32 R4, R99, UR4, R8 ;  /* 0x0000000463047c25 */ /* 0x000fe2000f8e0008 */
[----:B------:R-:W-:-:S03]  /*2020*/  ULDC.64 UR4, c[0x0][0x5c8] ;  /* 0x0001720000047ab9 */ /* 0x000fc60000000a00 */
[----:B------:R-:W-:Y:S02]  /*2030*/  IMAD R13, R101, UR4, RZ ;  /* 0x00000004650d7c24 */ /* 0x000fe4000f8e02ff */
[----:B------:R-:W-:Y:S02]  /*2040*/  IMAD.IADD R5, R5, 0x1, R11 ;  /* 0x0000000105057824 */ /* 0x000fe400078e020b */
[C---:B------:R-:W-:Y:S02]  /*2050*/  IMAD R13, R100.reuse, UR5, R13 ;  /* 0x00000005640d7c24 */ /* 0x040fe4000f8e020d */
[----:B------:R-:W-:-:S04]  /*2060*/  IMAD.WIDE.U32 R104, R100, UR4, R4 ;  /* 0x0000000464687c25 */ /* 0x000fc8000f8e0004 */
[----:B------:R-:W-:Y:S01]  /*2070*/  IMAD.MOV.U32 R0, RZ, RZ, -0x1 ;  /* 0xffffffffff007424 */ /* 0x000fe200078e00ff */
[----:B------:R-:W-:Y:S06]  /*2080*/  @P0 BRA `(.L_x_32) ;  /* 0x0000003c00f80947 */ /* 0x000fec0003800000 */
[----:B-----5:R-:W-:Y:S01]  /*2090*/  FSETP.NEU.AND P0, PT, R89, RZ, PT ;  /* 0x000000ff5900720b */ /* 0x020fe20003f0d000 */
[----:B------:R-:W-:Y:S01]  /*20a0*/  IMAD.IADD R4, R93, 0x1, -R3 ;  /* 0x000000015d047824 */ /* 0x000fe200078e0a03 */
[----:B------:R-:W-:Y:S01]  /*20b0*/  BSSY B0, `(.L_x_32) ;  /* 0x00003fb000007945 */ /* 0x000fe20003800000 */
[----:B------:R-:W-:Y:S02]  /*20c0*/  IMAD.IADD R3, R98, 0x1, -R7 ;  /* 0x0000000162037824 */ /* 0x000fe400078e0a07 */
[----:B------:R-:W-:Y:S01]  /*20d0*/  IMAD.IADD R115, R105, 0x1, R13 ;  /* 0x0000000169737824 */ /* 0x000fe200078e020d */
[----:B------:R-:W-:-:S04]  /*20e0*/  ISETP.GT.AND P2, PT, R4, RZ, PT ;  /* 0x000000ff0400720c */ /* 0x000fc80003f44270 */
[----:B------:R-:W-:-:S03]  /*20f0*/  ISETP.GT.AND P3, PT, R3, RZ, P2 ;  /* 0x000000ff0300720c */ /* 0x000fc60001764270 */
[----:B------:R-:W-:Y:S10]  /*2100*/  @!P0 BRA `(.L_x_33) ;  /* 0x0000002c001c8947 */ /* 0x000ff40003800000 */
[----:B------:R-:W0:Y:S01]  /*2110*/  LDC.64 R108, c[0x0][0x5b8] ;  /* 0x00016e00ff6c7b82 */ /* 0x000e220000000a00 */
[----:B------:R-:W-:-:S07]  /*2120*/  ULDC.64 UR4, c[0x0][0x5c0] ;  /* 0x0001700000047ab9 */ /* 0x000fce0000000a00 */
[----:B------:R-:W1:Y:S08]  /*2130*/  LDC.64 R110, c[0x0][0x5b0] ;  /* 0x00016c00ff6e7b82 */ /* 0x000e700000000a00 */
[----:B------:R-:W2:Y:S01]  /*2140*/  LDC.64 R112, c[0x0][0x5a8] ;  /* 0x00016a00ff707b82 */ /* 0x000ea20000000a00 */
[-C--:B0-----:R-:W-:Y:S02]  /*2150*/  IMAD R6, R15, R108.reuse, RZ ;  /* 0x0000006c0f067224 */ /* 0x081fe400078e02ff */
[----:B------:R-:W-:-:S04]  /*2160*/  IMAD.WIDE.U32 R106, R99, R108, R8 ;  /* 0x0000006c636a7225 */ /* 0x000fc800078e0008 */
[----:B------:R-:W-:Y:S02]  /*2170*/  IMAD R105, R99, R109, R6 ;  /* 0x0000006d63697224 */ /* 0x000fe400078e0206 */
[-C--:B-1----:R-:W-:Y:S02]  /*2180*/  IMAD R5, R101, R110.reuse, RZ ;  /* 0x0000006e65057224 */ /* 0x082fe400078e02ff */
[----:B------:R-:W-:Y:S02]  /*2190*/  IMAD.IADD R13, R107, 0x1, R105 ;  /* 0x000000016b0d7824 */ /* 0x000fe400078e0269 */
[----:B------:R-:W-:Y:S02]  /*21a0*/  IMAD.MOV.U32 R12, RZ, RZ, R106 ;  /* 0x000000ffff0c7224 */ /* 0x000fe400078e006a */
[C---:B------:R-:W-:Y:S02]  /*21b0*/  IMAD R101, R100.reuse, R111, R5 ;  /* 0x0000006f64657224 */ /* 0x040fe400078e0205 */
[----:B------:R-:W-:-:S04]  /*21c0*/  IMAD.WIDE.U32 R6, R100, R110, R12 ;  /* 0x0000006e64067225 */ /* 0x000fc800078e000c */
[----:B------:R-:W-:Y:S01]  /*21d0*/  IMAD.IADD R5, R7, 0x1, R101 ;  /* 0x0000000107057824 */ /* 0x000fe200078e0265 */
[----:B--2---:R-:W-:-:S04]  /*21e0*/  LEA R14, P0, R6, R112, 0x2 ;  /* 0x00000070060e7211 */ /* 0x004fc800078010ff */
[----:B------:R-:W-:-:S05]  /*21f0*/  LEA.HI.X R15, R6, R113, R5, 0x2, P0 ;  /* 0x00000071060f7211 */ /* 0x000fca00000f1405 */
[----:B------:R0:W2:Y:S01]  /*2200*/  @P3 LDG.E.LTC128B R5, desc[UR38][R14.64] ;  /* 0x000000260e053981 */ /* 0x0000a2000c1e1920 */
[----:B------:R-:W-:Y:S01]  /*2210*/  ISETP.GT.AND P0, PT, R4, 0x1, PT ;  /* 0x000000010400780c */ /* 0x000fe20003f04270 */
[----:B------:R-:W-:Y:S01]  /*2220*/  IMAD.WIDE.U32 R6, R100, R110, R8 ;  /* 0x0000006e64067225 */ /* 0x000fe200078e0008 */
[----:B------:R-:W-:Y:S03]  /*2230*/  BSSY B1, `(.L_x_34) ;  /* 0x0000013000017945 */ /* 0x000fe60003800000 */
[----:B------:R-:W-:Y:S02]  /*2240*/  IMAD.IADD R7, R101, 0x1, R7 ;  /* 0x0000000165077824 */ /* 0x000fe400078e0207 */
[----:B------:R-:W-:Y:S01]  /*2250*/  IMAD.WIDE.U32 R20, R99, R108, R6 ;  /* 0x0000006c63147225 */ /* 0x000fe200078e0006 */
[----:B0-----:R-:W-:-:S03]  /*2260*/  SHF.L.U64.HI R15, R110, 0x3, R111 ;  /* 0x000000036e0f7819 */ /* 0x001fc6000001026f */
[----:B------:R-:W-:Y:S01]  /*2270*/  IMAD.IADD R7, R105, 0x1, R21 ;  /* 0x0000000169077824 */ /* 0x000fe200078e0215 */
[----:B------:R-:W-:Y:S01]  /*2280*/  LEA R6, P4, R20, R112, 0x2 ;  /* 0x0000007014067211 */ /* 0x000fe200078810ff */
[----:B------:R-:W-:-:S03]  /*2290*/  IMAD.SHL.U32 R14, R110, 0x8, RZ ;  /* 0x000000086e0e7824 */ /* 0x000fc600078e00ff */
[----:B------:R-:W-:Y:S01]  /*22a0*/  LEA.HI.X R7, R20, R113, R7, 0x2, P4 ;  /* 0x0000007114077211 */ /* 0x000fe200020f1407 */
[----:B------:R-:W-:Y:S01]  /*22b0*/  IMAD.WIDE.U32 R20, R100, R110, R14 ;  /* 0x0000006e64147225 */ /* 0x000fe200078e000e */
[----:B--2---:R-:W-:-:S05]  /*22c0*/  LOP3.LUT R10, R5, 0xffffe000, RZ, 0xc0, !PT ;  /* 0xffffe000050a7812 */ /* 0x004fca00078ec0ff */
[----:B------:R-:W-:Y:S01]  /*22d0*/  FMUL R11, R10, R89 ;  /* 0x000000590a0b7220 */ /* 0x000fe20000400000 */
[----:B------:R-:W-:-:S03]  /*22e0*/  LEA R10, P1, R104, UR4, 0x2 ;  /* 0x00000004680a7c11 */ /* 0x000fc6000f8210ff */
[----:B------:R-:W-:Y:S01]  /*22f0*/  FFMA R109, R24, R88, R11 ;  /* 0x00000058186d7223 */ /* 0x000fe2000000000b */
[----:B------:R-:W-:Y:S02]  /*2300*/  LEA.HI.X R11, R104, UR5, R115, 0x2, P1 ;  /* 0x00000005680b7c11 */ /* 0x000fe400088f1473 */
[----:B------:R-:W-:Y:S02]  /*2310*/  ISETP.GT.AND P1, PT, R3, RZ, P0 ;  /* 0x000000ff0300720c */ /* 0x000fe40000724270 */
[----:B------:R-:W-:-:S05]  /*2320*/  F2FP.TF32.F32.PACK_B R109, R109 ;  /* 0x0000006dff6d723e */ /* 0x000fca00024050ff */
[----:B------:R0:W-:Y:S06]  /*2330*/  @P3 STG.E desc[UR38][R10.64], R109 ;  /* 0x0000006d0a003986 */ /* 0x0001ec000c101926 */
[----:B------:R-:W-:Y:S05]  /*2340*/  @!P1 BRA `(.L_x_35) ;  /* 0x0000000000049947 */ /* 0x000fea0003800000 */
[----:B------:R1:W5:Y:S02]  /*2350*/  LDG.E.LTC128B R5, desc[UR38][R6.64+0x4] ;  /* 0x0000042606057981 */ /* 0x000364000c1e1920 */
.L_x_35:
[----:B------:R-:W-:Y:S05]  /*2360*/  BSYNC B1 ;  /* 0x0000000000017941 */ /* 0x000fea0003800000 */
.L_x_34:
[----:B-----5:R-:W-:Y:S01]  /*2370*/  LOP3.LUT R12, R5, 0xffffe000, RZ, 0xc0, !PT ;  /* 0xffffe000050c7812 */ /* 0x020fe200078ec0ff */
[----:B------:R-:W-:Y:S01]  /*2380*/  IMAD.IADD R101, R101, 0x1, R21 ;  /* 0x0000000165657824 */ /* 0x000fe200078e0215 */
[----:B------:R-:W-:Y:S01]  /*2390*/  IADD3 R106, P3, R106, R20, RZ ;  /* 0x000000146a6a7210 */ /* 0x000fe20007f7e0ff */
[----:B------:R-:W-:Y:S01]  /*23a0*/  IMAD.MOV.U32 R24, RZ, RZ, R5 ;  /* 0x000000ffff187224 */ /* 0x000fe200078e0005 */
[----:B------:R-:W-:Y:S01]  /*23b0*/  ISETP.GT.AND P2, PT, R3, 0x8, P2 ;  /* 0x000000080300780c */ /* 0x000fe20001744270 */
[----:B------:R-:W-:Y:S02]  /*23c0*/  FMUL R12, R12, R89 ;  /* 0x000000590c0c7220 */ /* 0x000fe40000400000 */
[----:B------:R-:W-:Y:S01]  /*23d0*/  IMAD.X R13, R101, 0x1, R13, P3 ;  /* 0x00000001650d7824 */ /* 0x000fe200018e060d */
[----:B------:R-:W-:Y:S01]  /*23e0*/  LEA R14, P3, R106, R112, 0x2 ;  /* 0x000000706a0e7211 */ /* 0x000fe200078610ff */
[----:B------:R-:W-:-:S03]  /*23f0*/  FFMA R25, R25, R88, R12 ;  /* 0x0000005819197223 */ /* 0x000fc6000000000c */
[----:B------:R-:W-:Y:S02]  /*2400*/  LEA.HI.X R15, R106, R113, R13, 0x2, P3 ;  /* 0x000000716a0f7211 */ /* 0x000fe400018f140d */
[----:B------:R-:W-:-:S05]  /*2410*/  F2FP.TF32.F32.PACK_B R25, R25 ;  /* 0x00000019ff19723e */ /* 0x000fca00024050ff */
[----:B------:R2:W-:Y:S04]  /*2420*/  @P1 STG.E desc[UR38][R10.64+0x4], R25 ;  /* 0x000004190a001986 */ /* 0x0005e8000c101926 */
[----:B------:R-:W3:Y:S01]  /*2430*/  @P2 LDG.E.LTC128B R24, desc[UR38][R14.64] ;  /* 0x000000260e182981 */ /* 0x000ee2000c1e1920 */
[----:B------:R-:W-:Y:S01]  /*2440*/  IADD3 R20, P1, R8, R20, RZ ;  /* 0x0000001408147210 */ /* 0x000fe20007f3e0ff */
[----:B------:R-:W-:Y:S01]  /*2450*/  BSSY B1, `(.L_x_36) ;  /* 0x0000011000017945 */ /* 0x000fe20003800000 */
[----:B------:R-:W-:-:S03]  /*2460*/  ISETP.GT.AND P0, PT, R3, 0x8, P0 ;  /* 0x000000080300780c */ /* 0x000fc60000704270 */
[----:B------:R-:W-:Y:S01]  /*2470*/  IMAD.X R21, R9, 0x1, R101, P1 ;  /* 0x0000000109157824 */ /* 0x000fe200008e0665 */
[C---:B------:R-:W-:Y:S02]  /*2480*/  SHF.L.U64.HI R9, R90.reuse, 0x2, R91 ;  /* 0x000000025a097819 */ /* 0x040fe4000001025b */
[----:B------:R-:W-:Y:S01]  /*2490*/  LEA R12, P1, R90, R10, 0x2 ;  /* 0x0000000a5a0c7211 */ /* 0x000fe200078210ff */
[----:B------:R-:W-:-:S04]  /*24a0*/  IMAD.WIDE.U32 R20, R99, R108, R20 ;  /* 0x0000006c63147225 */ /* 0x000fc800078e0014 */
[----:B------:R-:W-:Y:S01]  /*24b0*/  IMAD.X R13, R9, 0x1, R11, P1 ;  /* 0x00000001090d7824 */ /* 0x000fe200008e060b */
[----:B---3--:R-:W-:-:S05]  /*24c0*/  LOP3.LUT R8, R24, 0xffffe000, RZ, 0xc0, !PT ;  /* 0xffffe00018087812 */ /* 0x008fca00078ec0ff */
[----:B------:R-:W-:Y:S01]  /*24d0*/  FMUL R5, R8, R89 ;  /* 0x0000005908057220 */ /* 0x000fe20000400000 */
[----:B------:R-:W-:-:S03]  /*24e0*/  LEA R8, P3, R20, R112, 0x2 ;  /* 0x0000007014087211 */ /* 0x000fc600078610ff */
[----:B------:R-:W-:Y:S01]  /*24f0*/  FFMA R99, R26, R88, R5 ;  /* 0x000000581a637223 */ /* 0x000fe20000000005 */
[----:B------:R-:W-:-:S04]  /*2500*/  IMAD.IADD R5, R105, 0x1, R21 ;  /* 0x0000000169057824 */ /* 0x000fc800078e0215 */
[----:B------:R-:W-:Y:S02]  /*2510*/  F2FP.TF32.F32.PACK_B R99, R99 ;  /* 0x00000063ff63723e */ /* 0x000fe400024050ff */
[----:B------:R-:W-:-:S03]  /*2520*/  LEA.HI.X R9, R20, R113, R5, 0x2, P3 ;  /* 0x0000007114097211 */ /* 0x000fc600018f1405 */
[----:B------:R2:W-:Y:S01]  /*2530*/  @P2 STG.E desc[UR38][R12.64], R99 ;  /* 0x000000630c002986 */ /* 0x0005e2000c101926 */
[----:B------:R-:W-:Y:S05]  /*2540*/  @!P0 BRA `(.L_x_37) ;  /* 0x0000000000048947 */ /* 0x000fea0003800000 */
[----:B------:R3:W5:Y:S02]  /*2550*/  LDG.E.LTC128B R24, desc[UR38][R8.64+0x4] ;  /* 0x0000042608187981 */ /* 0x000764000c1e1920 */
.L_x_37:
[----:B------:R-:W-:Y:S05]  /*2560*/  BSYNC B1 ;  /* 0x0000000000017941 */ /* 0x000fea0003800000 */
.L_x_36:
[----:B-----5:R-:W-:Y:S01]  /*2570*/  LOP3.LUT R14, R24, 0xffffe000, RZ, 0xc0, !PT ;  /* 0xffffe000180e7812 */ /* 0x020fe200078ec0ff */
[----:B------:R-:W-:Y:S01]  /*2580*/  BSSY B1, `(.L_x_38) ;  /* 0x0000009000017945 */ /* 0x000fe20003800000 */
[----:B------:R-:W-:-:S03]  /*2590*/  ISETP.GT.AND P1, PT, R4, 0x8, PT ;  /* 0x000000080400780c */ /* 0x000fc60003f24270 */
[----:B------:R-:W-:Y:S01]  /*25a0*/  FMUL R14, R14, R89 ;  /* 0x000000590e0e7220 */ /* 0x000fe20000400000 */
[----:B------:R-:W-:-:S03]  /*25b0*/  ISETP.GT.AND P2, PT, R3, RZ, P1 ;  /* 0x000000ff0300720c */ /* 0x000fc60000f44270 */
[----:B------:R-:W-:-:S05]  /*25c0*/  FFMA R27, R27, R88, R14 ;  /* 0x000000581b1b7223 */ /* 0x000fca000000000e */
[----:B------:R-:W-:-:S05]  /*25d0*/  F2FP.TF32.F32.PACK_B R27, R27 ;  /* 0x0000001bff1b723e */ /* 0x000fca00024050ff */
[----:B------:R4:W-:Y:S01]  /*25e0*/  @P0 STG.E desc[UR38][R12.64+0x4], R27 ;  /* 0x0000041b0c000986 */ /* 0x0009e2000c101926 */
[----:B------:R-:W-:Y:S05]  /*25f0*/  @!P2 BRA `(.L_x_39) ;  /* 0x000000000004a947 */ /* 0x000fea0003800000 */
[----:B------:R0:W5:Y:S02]  /*2600*/  LDG.E.LTC128B R24, desc[UR38][R6.64+0x20] ;  /* 0x0000202606187981 */ /* 0x000164000c1e1920 */
.L_x_39:
[----:B------:R-:W-:Y:S05]  /*2610*/  BSYNC B1 ;  /* 0x0000000000017941 */ /* 0x000fea0003800000 */
.L_x_38:
        /* <DEDUP_REMOVED lines=10> */
.L_x_41:
[----:B------:R-:W-:Y:S05]  /*26c0*/  BSYNC B1 ;  /* 0x0000000000017941 */ /* 0x000fea0003800000 */
.L_x_40:
[----:B-----5:R-:W-:Y:S01]  /*26d0*/  LOP3.LUT R14, R24, 0xffffe000, RZ, 0xc0, !PT ;  /* 0xffffe000180e7812 */ /* 0x020fe200078ec0ff */
[----:B------:R-:W-:Y:S01]  /*26e0*/  BSSY B1, `(.L_x_42) ;  /* 0x0000008000017945 */ /* 0x000fe20003800000 */
[----:B------:R-:W-:-:S03]  /*26f0*/  ISETP.GT.AND P1, PT, R3, 0x8, P1 ;  /* 0x000000080300780c */ /* 0x000fc60000f24270 */
[----:B------:R-:W-:-:S04]  /*2700*/  FMUL R14, R14, R89 ;  /* 0x000000590e0e7220 */ /* 0x000fc80000400000 */
[----:B------:R-:W-:-:S05]  /*2710*/  FFMA R29, R29, R88, R14 ;  /* 0x000000581d1d7223 */ /* 0x000fca000000000e */
[----:B------:R-:W-:-:S05]  /*2720*/  F2FP.TF32.F32.PACK_B R29, R29 ;  /* 0x0000001dff1d723e */ /* 0x000fca00024050ff */
[----:B------:R0:W-:Y:S01]  /*2730*/  @P3 STG.E desc[UR38][R10.64+0x24], R29 ;  /* 0x0000241d0a003986 */ /* 0x0001e2000c101926 */
[----:B------:R-:W-:Y:S05]  /*2740*/  @!P1 BRA `(.L_x_43) ;  /* 0x0000000000049947 */ /* 0x000fea0003800000 */
[----:B------:R0:W5:Y:S02]  /*2750*/  LDG.E.LTC128B R24, desc[UR38][R8.64+0x20] ;  /* 0x0000202608187981 */ /* 0x000164000c1e1920 */
.L_x_43:
[----:B------:R-:W-:Y:S05]  /*2760*/  BSYNC B1 ;  /* 0x0000000000017941 */ /* 0x000fea0003800000 */
.L_x_42:
[----:B-----5:R-:W-:Y:S01]  /*2770*/  LOP3.LUT R14, R24, 0xffffe000, RZ, 0xc0, !PT ;  /* 0xffffe000180e7812 */ /* 0x020fe200078ec0ff */
[----:B------:R-:W-:Y:S01]  /*2780*/  BSSY B1, `(.L_x_44) ;  /* 0x0000008000017945 */ /* 0x000fe20003800000 */
[----:B------:R-:W-:-:S03]  /*2790*/  ISETP.GT.AND P0, PT, R3, 0x8, P0 ;  /* 0x000000080300780c */ /* 0x000fc60000704270 */
[----:B0-----:R-:W-:-:S04]  /*27a0*/  FMUL R5, R14, R89 ;  /* 0x000000590e057220 */ /* 0x001fc80000400000 */
[----:B------:R-:W-:-:S05]  /*27b0*/  FFMA R5, R30, R88, R5 ;  /* 0x000000581e057223 */ /* 0x000fca0000000005 */
[----:B------:R-:W-:-:S05]  /*27c0*/  F2FP.TF32.F32.PACK_B R5, R5 ;  /* 0x00000005ff05723e */ /* 0x000fca00024050ff */
[----:B------:R0:W-:Y:S01]  /*27d0*/  @P1 STG.E desc[UR38][R12.64+0x20], R5 ;  /* 0x000020050c001986 */ /* 0x0001e2000c101926 */
[----:B------:R-:W-:Y:S05]  /*27e0*/  @!P0 BRA `(.L_x_45) ;  /* 0x0000000000048947 */ /* 0x000fea0003800000 */
[----:B------:R0:W5:Y:S02]  /*27f0*/  LDG.E.LTC128B R24, desc[UR38][R8.64+0x24] ;  /* 0x0000242608187981 */ /* 0x000164000c1e1920 */
.L_x_45:
[----:B------:R-:W-:Y:S05]  /*2800*/  BSYNC B1 ;  /* 0x0000000000017941 */ /* 0x000fea0003800000 */
.L_x_44:
        /* <DEDUP_REMOVED lines=10> */
.L_x_47:
[----:B------:R-:W-:Y:S05]  /*28b0*/  BSYNC B1 ;  /* 0x0000000000017941 */ /* 0x000fea0003800000 */
.L_x_46:
[----:B-----5:R-:W-:Y:S01]  /*28c0*/  LOP3.LUT R14, R24, 0xffffe000, RZ, 0xc0, !PT ;  /* 0xffffe000180e7812 */ /* 0x020fe200078ec0ff */
[----:B------:R-:W-:Y:S01]  /*28d0*/  BSSY B1, `(.L_x_48) ;  /* 0x0000009000017945 */ /* 0x000fe20003800000 */
[----:B------:R-:W-:-:S03]  /*28e0*/  ISETP.GT.AND P0, PT, R4, 0x11, PT ;  /* 0x000000110400780c */ /* 0x000fc60003f04270 */
[----:B0-----:R-:W-:Y:S01]  /*28f0*/  FMUL R5, R14, R89 ;  /* 0x000000590e057220 */ /* 0x001fe20000400000 */
[----:B------:R-:W-:-:S03]  /*2900*/  ISETP.GT.AND P3, PT, R3, RZ, P0 ;  /* 0x000000ff0300720c */ /* 0x000fc60000764270 */
[----:B------:R-:W-:-:S05]  /*2910*/  FFMA R5, R32, R88, R5 ;  /* 0x0000005820057223 */ /* 0x000fca0000000005 */
[----:B------:R-:W-:-:S05]  /*2920*/  F2FP.TF32.F32.PACK_B R5, R5 ;  /* 0x00000005ff05723e */ /* 0x000fca00024050ff */
[----:B------:R0:W-:Y:S01]  /*2930*/  @P2 STG.E desc[UR38][R10.64+0x40], R5 ;  /* 0x000040050a002986 */ /* 0x0001e2000c101926 */
[----:B------:R-:W-:Y:S05]  /*2940*/  @!P3 BRA `(.L_x_49) ;  /* 0x000000000004b947 */ /* 0x000fea0003800000 */
[----:B------:R0:W5:Y:S02]  /*2950*/  LDG.E.LTC128B R24, desc[UR38][R6.64+0x44] ;  /* 0x0000442606187981 */ /* 0x000164000c1e1920 */
.L_x_49:
[----:B------:R-:W-:Y:S05]  /*2960*/  BSYNC B1 ;  /* 0x0000000000017941 */ /* 0x000fea0003800000 */
.L_x_48:
        /* <DEDUP_REMOVED lines=9> */
.L_x_51:
[----:B------:R-:W-:Y:S05]  /*2a00*/  BSYNC B1 ;  /* 0x0000000000017941 */ /* 0x000fea0003800000 */
.L_x_50:
        /* <DEDUP_REMOVED lines=9> */
.L_x_53:
[----:B------:R-:W-:Y:S05]  /*2aa0*/  BSYNC B1 ;  /* 0x0000000000017941 */ /* 0x000fea0003800000 */
.L_x_52:
        /* <DEDUP_REMOVED lines=10> */
.L_x_55:
[----:B------:R-:W-:Y:S05]  /*2b50*/  BSYNC B1 ;  /* 0x0000000000017941 */ /* 0x000fea0003800000 */
.L_x_54:
        /* <DEDUP_REMOVED lines=10> */
.L_x_57:
[----:B------:R-:W-:Y:S05]  /*2c00*/  BSYNC B1 ;  /* 0x0000000000017941 */ /* 0x000fea0003800000 */
.L_x_56:
        /* <DEDUP_REMOVED lines=9> */
.L_x_59:
[----:B------:R-:W-:Y:S05]  /*2ca0*/  BSYNC B1 ;  /* 0x0000000000017941 */ /* 0x000fea0003800000 */
.L_x_58:
        /* <DEDUP_REMOVED lines=9> */
.L_x_61:
[----:B------:R-:W-:Y:S05]  /*2d40*/  BSYNC B1 ;  /* 0x0000000000017941 */ /* 0x000fea0003800000 */
.L_x_60:
        /* <DEDUP_REMOVED lines=10> */
.L_x_63:
[----:B------:R-:W-:Y:S05]  /*2df0*/  BSYNC B1 ;  /* 0x0000000000017941 */ /* 0x000fea0003800000 */
.L_x_62:
        /* <DEDUP_REMOVED lines=10> */
.L_x_65:
[----:B------:R-:W-:Y:S05]  /*2ea0*/  BSYNC B1 ;  /* 0x0000000000017941 */ /* 0x000fea0003800000 */
.L_x_64:
        /* <DEDUP_REMOVED lines=9> */
.L_x_67:
[----:B------:R-:W-:Y:S05]  /*2f40*/  BSYNC B1 ;  /* 0x0000000000017941 */ /* 0x000fea0003800000 */
.L_x_66:
        /* <DEDUP_REMOVED lines=9> */
.L_x_69:
[----:B------:R-:W-:Y:S05]  /*2fe0*/  BSYNC B1 ;  /* 0x0000000000017941 */ /* 0x000fea0003800000 */
.L_x_68:
        /* <DEDUP_REMOVED lines=10> */
.L_x_71:
[----:B------:R-:W-:Y:S05]  /*3090*/  BSYNC B1 ;  /* 0x0000000000017941 */ /* 0x000fea0003800000 */
.L_x_70:
        /* <DEDUP_REMOVED lines=10> */
.L_x_73:
[----:B------:R-:W-:Y:S05]  /*3140*/  BSYNC B1 ;  /* 0x0000000000017941 */ /* 0x000fea0003800000 */
.L_x_72:
        /* <DEDUP_REMOVED lines=9> */
.L_x_75:
[----:B------:R-:W-:Y:S05]  /*31e0*/  BSYNC B1 ;  /* 0x0000000000017941 */ /* 0x000fea0003800000 */
.L_x_74:
        /* <DEDUP_REMOVED lines=9> */
.L_x_77:
[----:B------:R-:W-:Y:S05]  /*3280*/  BSYNC B1 ;  /* 0x0000000000017941 */ /* 0x000fea0003800000 */
.L_x_76:
        /* <DEDUP_REMOVED lines=10> */
.L_x_79:
[----:B------:R-:W-:Y:S05]  /*3330*/  BSYNC B1 ;  /* 0x0000000000017941 */ /* 0x000fea0003800000 */
.L_x_78:
        /* <DEDUP_REMOVED lines=10> */
.L_x_81:
[----:B------:R-:W-:Y:S05]  /*33e0*/  BSYNC B1 ;  /* 0x0000000000017941 */ /* 0x000fea0003800000 */
.L_x_80:
        /* <DEDUP_REMOVED lines=9> */
.L_x_83:
[----:B------:R-:W-:Y:S05]  /*3480*/  BSYNC B1 ;  /* 0x0000000000017941 */ /* 0x000fea0003800000 */
.L_x_82:
        /* <DEDUP_REMOVED lines=9> */
.L_x_85:
[----:B------:R-:W-:Y:S05]  /*3520*/  BSYNC B1 ;  /* 0x0000000000017941 */ /* 0x000fea0003800000 */
.L_x_84:
        /* <DEDUP_REMOVED lines=10> */
.L_x_87:
[----:B------:R-:W-:Y:S05]  /*35d0*/  BSYNC B1 ;  /* 0x0000000000017941 */ /* 0x000fea0003800000 */
.L_x_86:
        /* <DEDUP_REMOVED lines=10> */
.L_x_89:
[----:B------:R-:W-:Y:S05]  /*3680*/  BSYNC B1 ;  /* 0x0000000000017941 */ /* 0x000fea0003800000 */
.L_x_88:
        /* <DEDUP_REMOVED lines=9> */
.L_x_91:
[----:B------:R-:W-:Y:S05]  /*3720*/  BSYNC B1 ;  /* 0x0000000000017941 */ /* 0x000fea0003800000 */
.L_x_90:
        /* <DEDUP_REMOVED lines=9> */
.L_x_93:
[----:B------:R-:W-:Y:S05]  /*37c0*/  BSYNC B1 ;  /* 0x0000000000017941 */ /* 0x000fea0003800000 */
.L_x_92:
        /* <DEDUP_REMOVED lines=10> */
.L_x_95:
[----:B------:R-:W-:Y:S05]  /*3870*/  BSYNC B1 ;  /* 0x0000000000017941 */ /* 0x000fea0003800000 */
.L_x_94:
        /* <DEDUP_REMOVED lines=10> */
.L_x_97:
[----:B------:R-:W-:Y:S05]  /*3920*/  BSYNC B1 ;  /* 0x0000000000017941 */ /* 0x000fea0003800000 */
.L_x_96:
        /* <DEDUP_REMOVED lines=9> */
.L_x_99:
[----:B------:R-:W-:Y:S05]  /*39c0*/  BSYNC B1 ;  /* 0x0000000000017941 */ /* 0x000fea0003800000 */
.L_x_98:
        /* <DEDUP_REMOVED lines=9> */
.L_x_101:
[----:B------:R-:W-:Y:S05]  /*3a60*/  BSYNC B1 ;  /* 0x0000000000017941 */ /* 0x000fea0003800000 */
.L_x_100:
        /* <DEDUP_REMOVED lines=10> */
.L_x_103:
[----:B------:R-:W-:Y:S05]  /*3b10*/  BSYNC B1 ;  /* 0x0000000000017941 */ /* 0x000fea0003800000 */
.L_x_102:
        /* <DEDUP_REMOVED lines=10> */
.L_x_105:
[----:B------:R-:W-:Y:S05]  /*3bc0*/  BSYNC B1 ;  /* 0x0000000000017941 */ /* 0x000fea0003800000 */
.L_x_104:
        /* <DEDUP_REMOVED lines=9> */
.L_x_107:
[----:B------:R-:W-:Y:S05]  /*3c60*/  BSYNC B1 ;  /* 0x0000000000017941 */ /* 0x000fea0003800000 */
.L_x_106:
        /* <DEDUP_REMOVED lines=9> */
.L_x_109:
[----:B------:R-:W-:Y:S05]  /*3d00*/  BSYNC B1 ;  /* 0x0000000000017941 */ /* 0x000fea0003800000 */
.L_x_108:
        /* <DEDUP_REMOVED lines=10> */
.L_x_111:
[----:B------:R-:W-:Y:S05]  /*3db0*/  BSYNC B1 ;  /* 0x0000000000017941 */ /* 0x000fea0003800000 */
.L_x_110:
        /* <DEDUP_REMOVED lines=10> */
.L_x_113:
[----:B------:R-:W-:Y:S05]  /*3e60*/  BSYNC B1 ;  /* 0x0000000000017941 */ /* 0x000fea0003800000 */
.L_x_112:
        /* <DEDUP_REMOVED lines=9> */
.L_x_115:
[----:B------:R-:W-:Y:S05]  /*3f00*/  BSYNC B1 ;  /* 0x0000000000017941 */ /* 0x000fea0003800000 */
.L_x_114:
        /* <DEDUP_REMOVED lines=9> */
.L_x_117:
[----:B------:R-:W-:Y:S05]  /*3fa0*/  BSYNC B1 ;  /* 0x0000000000017941 */ /* 0x000fea0003800000 */
.L_x_116:
        /* <DEDUP_REMOVED lines=10> */
.L_x_119:
[----:B------:R-:W-:Y:S05]  /*4050*/  BSYNC B1 ;  /* 0x0000000000017941 */ /* 0x000fea0003800000 */
.L_x_118:
        /* <DEDUP_REMOVED lines=10> */
.L_x_121:
[----:B------:R-:W-:Y:S05]  /*4100*/  BSYNC B1 ;  /* 0x0000000000017941 */ /* 0x000fea0003800000 */
.L_x_120:
        /* <DEDUP_REMOVED lines=9> */
.L_x_123:
[----:B------:R-:W-:Y:S05]  /*41a0*/  BSYNC B1 ;  /* 0x0000000000017941 */ /* 0x000fea0003800000 */
.L_x_122:
        /* <DEDUP_REMOVED lines=9> */
.L_x_125:
[----:B------:R-:W-:Y:S05]  /*4240*/  BSYNC B1 ;  /* 0x0000000000017941 */ /* 0x000fea0003800000 */
.L_x_124:
        /* <DEDUP_REMOVED lines=10> */
.L_x_127:
[----:B------:R-:W-:Y:S05]  /*42f0*/  BSYNC B1 ;  /* 0x0000000000017941 */ /* 0x000fea0003800000 */
.L_x_126:
        /* <DEDUP_REMOVED lines=10> */
.L_x_129:
[----:B------:R-:W-:Y:S05]  /*43a0*/  BSYNC B1 ;  /* 0x0000000000017941 */ /* 0x000fea0003800000 */
.L_x_128:
        /* <DEDUP_REMOVED lines=9> */
.L_x_131:
[----:B------:R-:W-:Y:S05]  /*4440*/  BSYNC B1 ;  /* 0x0000000000017941 */ /* 0x000fea0003800000 */
.L_x_130:
        /* <DEDUP_REMOVED lines=9> */
.L_x_133:
[----:B------:R-:W-:Y:S05]  /*44e0*/  BSYNC B1 ;  /* 0x0000000000017941 */ /* 0x000fea0003800000 */
.L_x_132:
        /* <DEDUP_REMOVED lines=10> */
.L_x_135:
[----:B------:R-:W-:Y:S05]  /*4590*/  BSYNC B1 ;  /* 0x0000000000017941 */ /* 0x000fea0003800000 */
.L_x_134:
        /* <DEDUP_REMOVED lines=10> */
.L_x_137:
[----:B------:R-:W-:Y:S05]  /*4640*/  BSYNC B1 ;  /* 0x0000000000017941 */ /* 0x000fea0003800000 */
.L_x_136:
        /* <DEDUP_REMOVED lines=9> */
.L_x_139:
[----:B------:R-:W-:Y:S05]  /*46e0*/  BSYNC B1 ;  /* 0x0000000000017941 */ /* 0x000fea0003800000 */
.L_x_138:
        /* <DEDUP_REMOVED lines=9> */
.L_x_141:
[----:B------:R-:W-:Y:S05]  /*4780*/  BSYNC B1 ;  /* 0x0000000000017941 */ /* 0x000fea0003800000 */
.L_x_140:
        /* <DEDUP_REMOVED lines=10> */
.L_x_143:
[----:B------:R-:W-:Y:S05]  /*4830*/  BSYNC B1 ;  /* 0x0000000000017941 */ /* 0x000fea0003800000 */
.L_x_142:
        /* <DEDUP_REMOVED lines=10> */
.L_x_145:
[----:B------:R-:W-:Y:S05]  /*48e0*/  BSYNC B1 ;  /* 0x0000000000017941 */ /* 0x000fea0003800000 */
.L_x_144:
        /* <DEDUP_REMOVED lines=9> */
.L_x_147:
[----:B------:R-:W-:Y:S05]  /*4980*/  BSYNC B1 ;  /* 0x0000000000017941 */ /* 0x000fea0003800000 */
.L_x_146:
        /* <DEDUP_REMOVED lines=9> */
.L_x_149:
[----:B------:R-:W-:Y:S05]  /*4a20*/  BSYNC B1 ;  /* 0x0000000000017941 */ /* 0x000fea0003800000 */
.L_x_148:
        /* <DEDUP_REMOVED lines=10> */
.L_x_151:
[----:B------:R-:W-:Y:S05]  /*4ad0*/  BSYNC B1 ;  /* 0x0000000000017941 */ /* 0x000fea0003800000 */
.L_x_150:
[----:B-----5:R-:W-:Y:S01]  /*4ae0*/  LOP3.LUT R14, R24, 0xffffe000, RZ, 0xc0, !PT ;  /* 0xffffe000180e7812 */ /* 0x020fe200078ec0ff */
[----:B------:R-:W-:Y:S01]  /*4af0*/  BSSY B1, `(.L_x_152) ;  /* 0x000000b000017945 */ /* 0x000fe20003800000 */
[----:B------:R-:W-:Y:S01]  /*4b00*/  ISETP.GT.AND P0, PT, R4, 0x79, PT ;  /* 0x000000790400780c */ /* 0x000fe20003f04270 */
[----:B------:R-:W-:Y:S02]  /*4b10*/  @P2 IMAD.MOV.U32 R4, RZ, RZ, R10 ;  /* 0x000000ffff042224 */ /* 0x000fe400078e000a */
[----:B0-----:R-:W-:Y:S01]  /*4b20*/  FMUL R5, R14, R89 ;  /* 0x000000590e057220 */ /* 0x001fe20000400000 */
[----:B------:R-:W-:-:S03]  /*4b30*/  ISETP.GT.AND P3, PT, R3, RZ, P0 ;  /* 0x000000ff0300720c */ /* 0x000fc60000764270 */
[----:B------:R-:W-:Y:S01]  /*4b40*/  FFMA R15, R84, R88, R5 ;  /* 0x00000058540f7223 */ /* 0x000fe20000000005 */
[----:B------:R-:W-:-:S04]  /*4b50*/  @P2 IMAD.MOV.U32 R5, RZ, RZ, R11 ;  /* 0x000000ffff052224 */ /* 0x000fc800078e000b */
[----:B------:R-:W-:-:S05]  /*4b60*/  F2FP.TF32.F32.PACK_B R15, R15 ;  /* 0x0000000fff0f723e */ /* 0x000fca00024050ff */
[----:B------:R0:W-:Y:S01]  /*4b70*/  @P2 STG.E desc[UR38][R4.64+0x1e0], R15 ;  /* 0x0001e00f04002986 */ /* 0x0001e2000c101926 */
[----:B------:R-:W-:Y:S05]  /*4b80*/  @!P3 BRA `(.L_x_153) ;  /* 0x000000000004b947 */ /* 0x000fea0003800000 */
[----:B------:R0:W5:Y:S02]  /*4b90*/  LDG.E.LTC128B R24, desc[UR38][R6.64+0x1e4] ;  /* 0x0001e42606187981 */ /* 0x000164000c1e1920 */
.L_x_153:
[----:B------:R-:W-:Y:S05]  /*4ba0*/  BSYNC B1 ;  /* 0x0000000000017941 */ /* 0x000fea0003800000 */
.L_x_152:
[----:B0----5:R-:W-:Y:S01]  /*4bb0*/  LOP3.LUT R4, R24, 0xffffe000, RZ, 0xc0, !PT ;  /* 0xffffe00018047812 */ /* 0x021fe200078ec0ff */
        /* <DEDUP_REMOVED lines=8> */
.L_x_155:
[----:B------:R-:W-:Y:S05]  /*4c40*/  BSYNC B1 ;  /* 0x0000000000017941 */ /* 0x000fea0003800000 */
.L_x_154:
[----:B-----5:R-:W-:Y:S01]  /*4c50*/  LOP3.LUT R4, R24, 0xffffe000, RZ, 0xc0, !PT ;  /* 0xffffe00018047812 */ /* 0x020fe200078ec0ff */
[----:B------:R-:W-:Y:S01]  /*4c60*/  BSSY B1, `(.L_x_156) ;  /* 0x000000a000017945 */ /* 0x000fe20003800000 */
[----:B------:R-:W-:-:S03]  /*4c70*/  ISETP.GT.AND P0, PT, R3, 0x8, P0 ;  /* 0x000000080300780c */ /* 0x000fc60000704270 */
[----:B------:R-:W-:Y:S01]  /*4c80*/  FMUL R5, R4, R89 ;  /* 0x0000005904057220 */ /* 0x000fe20000400000 */
[----:B------:R-:W-:-:S03]  /*4c90*/  @P1 IMAD.MOV.U32 R4, RZ, RZ, R12 ;  /* 0x000000ffff041224 */ /* 0x000fc600078e000c */
[----:B-1----:R-:W-:Y:S01]  /*4ca0*/  FFMA R7, R86, R88, R5 ;  /* 0x0000005856077223 */ /* 0x002fe20000000005 */
[----:B------:R-:W-:-:S04]  /*4cb0*/  @P1 IMAD.MOV.U32 R5, RZ, RZ, R13 ;  /* 0x000000ffff051224 */ /* 0x000fc800078e000d */
[----:B------:R-:W-:-:S05]  /*4cc0*/  F2FP.TF32.F32.PACK_B R7, R7 ;  /* 0x00000007ff07723e */ /* 0x000fca00024050ff */
[----:B------:R1:W-:Y:S01]  /*4cd0*/  @P1 STG.E desc[UR38][R4.64+0x1e0], R7 ;  /* 0x0001e00704001986 */ /* 0x0003e2000c101926 */
[----:B------:R-:W-:Y:S05]  /*4ce0*/  @!P0 BRA `(.L_x_157) ;  /* 0x0000000000048947 */ /* 0x000fea0003800000 */
[----:B------:R0:W5:Y:S02]  /*4cf0*/  LDG.E.LTC128B R24, desc[UR38][R8.64+0x1e4] ;  /* 0x0001e42608187981 */ /* 0x000164000c1e1920 */
.L_x_157:
[----:B------:R-:W-:Y:S05]  /*4d00*/  BSYNC B1 ;  /* 0x0000000000017941 */ /* 0x000fea0003800000 */
.L_x_156:
[----:B------:R-:W-:Y:S05]  /*4d10*/  @!P0 BRA `(.L_x_158) ;  /* 0x0000001000d08947 */ /* 0x000fea0003800000 */
[----:B-----5:R-:W-:-:S05]  /*4d20*/  LOP3.LUT R24, R24, 0xffffe000, RZ, 0xc0, !PT ;  /* 0xffffe00018187812 */ /* 0x020fca00078ec0ff */
[----:B------:R-:W-:-:S04]  /*4d30*/  FMUL R24, R24, R89 ;  /* 0x0000005918187220 */ /* 0x000fc80000400000 */
[----:B------:R-:W-:-:S05]  /*4d40*/  FFMA R87, R87, R88, R24 ;  /* 0x0000005857577223 */ /* 0x000fca0000000018 */
[----:B------:R-:W-:-:S05]  /*4d50*/  F2FP.TF32.F32.PACK_B R87, R87 ;  /* 0x00000057ff57723e */ /* 0x000fca00024050ff */
[----:B------:R0:W-:Y:S01]  /*4d60*/  STG.E desc[UR38][R12.64+0x1e4], R87 ;  /* 0x0001e4570c007986 */ /* 0x0001e2000c101926 */
[----:B------:R-:W-:Y:S05]  /*4d70*/  BRA `(.L_x_158) ;  /* 0x0000001000b87947 */ /* 0x000fea0003800000 */
.L_x_33:
[----:B------:R-:W-:Y:S01]  /*4d80*/  ISETP.GT.AND P4, PT, R4, 0x1, PT ;  /* 0x000000010400780c */ /* 0x000fe20003f84270 */
[----:B------:R-:W-:Y:S01]  /*4d90*/  ULDC.64 UR4, c[0x0][0x5c0] ;  /* 0x0001700000047ab9 */ /* 0x000fe20000000a00 */
[-C--:B------:R-:W-:Y:S01]  /*4da0*/  FMUL R5, R24, R88.reuse ;  /* 0x0000005818057220 */ /* 0x080fe20000400000 */
[----:B------:R-:W-:Y:S01]  /*4db0*/  LEA R6, P1, R104, UR4, 0x2 ;  /* 0x0000000468067c11 */ /* 0x000fe2000f8210ff */
[-C--:B------:R-:W-:Y:S01]  /*4dc0*/  FMUL R25, R25, R88.reuse ;  /* 0x0000005819197220 */ /* 0x080fe20000400000 */
[C---:B------:R-:W-:Y:S01]  /*4dd0*/  ISETP.GT.AND P0, PT, R3.reuse, RZ, P4 ;  /* 0x000000ff0300720c */ /* 0x040fe20002704270 */
[-C--:B------:R-:W-:Y:S01]  /*4de0*/  FMUL R11, R26, R88.reuse ;  /* 0x000000581a0b7220 */ /* 0x080fe20000400000 */
[----:B------:R-:W-:Y:S01]  /*4df0*/  ISETP.GT.AND P2, PT, R3, 0x8, P2 ;  /* 0x000000080300780c */ /* 0x000fe20001744270 */
[-C--:B------:R-:W-:Y:S01]  /*4e00*/  FMUL R27, R27, R88.reuse ;  /* 0x000000581b1b7220 */ /* 0x080fe20000400000 */
[----:B------:R-:W-:Y:S01]  /*4e10*/  LEA.HI.X R7, R104, UR5, R115, 0x2, P1 ;  /* 0x0000000568077c11 */ /* 0x000fe200088f1473 */
[-C--:B------:R-:W-:Y:S01]  /*4e20*/  FMUL R29, R29, R88.reuse ;  /* 0x000000581d1d7220 */ /* 0x080fe20000400000 */
[----:B------:R-:W-:Y:S01]  /*4e30*/  F2FP.TF32.F32.PACK_B R5, R5 ;  /* 0x00000005ff05723e */ /* 0x000fe200024050ff */
[-C--:B------:R-:W-:Y:S01]  /*4e40*/  FMUL R31, R31, R88.reuse ;  /* 0x000000581f1f7220 */ /* 0x080fe20000400000 */
[C---:B------:R-:W-:Y:S01]  /*4e50*/  SHF.L.U64.HI R9, R90.reuse, 0x2, R91 ;  /* 0x000000025a097819 */ /* 0x040fe2000001025b */
[----:B------:R-:W-:Y:S01]  /*4e60*/  FMUL R33, R33, R88 ;  /* 0x0000005821217220 */ /* 0x000fe20000400000 */
[----:B------:R-:W-:Y:S01]  /*4e70*/  LEA R8, P1, R90, R6, 0x2 ;  /* 0x000000065a087211 */ /* 0x000fe200078210ff */
[----:B------:R0:W-:Y:S01]  /*4e80*/  @P3 STG.E desc[UR38][R6.64], R5 ;  /* 0x0000000506003986 */ /* 0x0001e2000c101926 */
[----:B------:R-:W-:Y:S01]  /*4e90*/  F2FP.TF32.F32.PACK_B R25, R25 ;  /* 0x00000019ff19723e */ /* 0x000fe200024050ff */
[-C--:B------:R-:W-:Y:S01]  /*4ea0*/  FMUL R13, R34, R88.reuse ;  /* 0x00000058220d7220 */ /* 0x080fe20000400000 */
[----:B------:R-:W-:Y:S01]  /*4eb0*/  F2FP.TF32.F32.PACK_B R11, R11 ;  /* 0x0000000bff0b723e */ /* 0x000fe200024050ff */
[----:B------:R-:W-:Y:S01]  /*4ec0*/  IMAD.X R9, R9, 0x1, R7, P1 ;  /* 0x0000000109097824 */ /* 0x000fe200008e0607 */
[C---:B------:R-:W-:Y:S01]  /*4ed0*/  ISETP.GT.AND P3, PT, R4.reuse, 0x8, PT ;  /* 0x000000080400780c */ /* 0x040fe20003f64270 */
[----:B------:R-:W-:Y:S01]  /*4ee0*/  @P0 STG.E desc[UR38][R6.64+0x4], R25 ;  /* 0x0000041906000986 */ /* 0x000fe2000c101926 */
[----:B------:R-:W-:Y:S01]  /*4ef0*/  ISETP.GT.AND P0, PT, R4, 0x9, PT ;  /* 0x000000090400780c */ /* 0x000fe20003f04270 */
[-C--:B------:R-:W-:Y:S01]  /*4f00*/  FMUL R35, R35, R88.reuse ;  /* 0x0000005823237220 */ /* 0x080fe20000400000 */
[C---:B------:R-:W-:Y:S01]  /*4f10*/  ISETP.GT.AND P4, PT, R3.reuse, 0x8, P4 ;  /* 0x000000080300780c */ /* 0x040fe20002784270 */
[----:B------:R1:W-:Y:S01]  /*4f20*/  @P2 STG.E desc[UR38][R8.64], R11 ;  /* 0x0000000b08002986 */ /* 0x0003e2000c101926 */
[C---:B------:R-:W-:Y:S01]  /*4f30*/  ISETP.GT.AND P1, PT, R3.reuse, RZ, P3 ;  /* 0x000000ff0300720c */ /* 0x040fe20001f24270 */
[-C--:B0-----:R-:W-:Y:S01]  /*4f40*/  FMUL R5, R28, R88.reuse ;  /* 0x000000581c057220 */ /* 0x081fe20000400000 */
[----:B------:R-:W-:Y:S01]  /*4f50*/  ISETP.GT.AND P2, PT, R3, RZ, P0 ;  /* 0x000000ff0300720c */ /* 0x000fe20000744270 */
[-C--:B------:R-:W-:Y:S01]  /*4f60*/  FMUL R37, R37, R88.reuse ;  /* 0x0000005825257220 */ /* 0x080fe20000400000 */
[----:B------:R-:W-:Y:S01]  /*4f70*/  ISETP.GT.AND P3, PT, R3, 0x8, P3 ;  /* 0x000000080300780c */ /* 0x000fe20001f64270 */
[-C--:B------:R-:W-:Y:S01]  /*4f80*/  FMUL R39, R39, R88.reuse ;  /* 0x0000005827277220 */ /* 0x080fe20000400000 */
[----:B------:R-:W-:Y:S01]  /*4f90*/  F2FP.TF32.F32.PACK_B R27, R27 ;  /* 0x0000001bff1b723e */ /* 0x000fe200024050ff */
[-C--:B------:R-:W-:Y:S01]  /*4fa0*/  FMUL R41, R41, R88.reuse ;  /* 0x0000005829297220 */ /* 0x080fe20000400000 */
[----:B------:R-:W-:Y:S01]  /*4fb0*/  F2FP.TF32.F32.PACK_B R5, R5 ;  /* 0x00000005ff05723e */ /* 0x000fe200024050ff */
[-C--:B------:R-:W-:Y:S01]  /*4fc0*/  FMUL R43, R43, R88.reuse ;  /* 0x000000582b2b7220 */ /* 0x080fe20000400000 */
[----:B------:R-:W-:Y:S01]  /*4fd0*/  F2FP.TF32.F32.PACK_B R29, R29 ;  /* 0x0000001dff1d723e */ /* 0x000fe200024050ff */
[-C--:B-1----:R-:W-:Y:S01]  /*4fe0*/  FMUL R11, R30, R88.reuse ;  /* 0x000000581e0b7220 */ /* 0x082fe20000400000 */
[----:B------:R-:W-:Y:S01]  /*4ff0*/  @P4 STG.E desc[UR38][R8.64+0x4], R27 ;  /* 0x0000041b08004986 */ /* 0x000fe2000c101926 */
[C---:B------:R-:W-:Y:S01]  /*5000*/  ISETP.GT.AND P4, PT, R4.reuse, 0x11, PT ;  /* 0x000000110400780c */ /* 0x040fe20003f84270 */
[-C--:B------:R-:W-:Y:S01]  /*5010*/  FMUL R45, R45, R88.reuse ;  /* 0x000000582d2d7220 */ /* 0x080fe20000400000 */
[----:B------:R-:W-:Y:S01]  /*5020*/  ISETP.GT.AND P0, PT, R3, 0x8, P0 ;  /* 0x000000080300780c */ /* 0x000fe20000704270 */
[----:B------:R0:W-:Y:S01]  /*5030*/  @P1 STG.E desc[UR38][R6.64+0x20], R5 ;  /* 0x0000200506001986 */ /* 0x0001e2000c101926 */
[----:B------:R-:W-:Y:S01]  /*5040*/  F2FP.TF32.F32.PACK_B R11, R11 ;  /* 0x0000000bff0b723e */ /* 0x000fe200024050ff */
[-C--:B------:R-:W-:Y:S01]  /*5050*/  FMUL R47, R47, R88.reuse ;  /* 0x000000582f2f7220 */ /* 0x080fe20000400000 */
[----:B------:R-:W-:Y:S01]  /*5060*/  F2FP.TF32.F32.PACK_B R31, R31 ;  /* 0x0000001fff1f723e */ /* 0x000fe200024050ff */
[----:B------:R-:W-:Y:S01]  /*5070*/  @P2 STG.E desc[UR38][R6.64+0x24], R29 ;  /* 0x0000241d06002986 */ /* 0x000fe2000c101926 */
[----:B------:R-:W-:Y:S01]  /*5080*/  ISETP.GT.AND P2, PT, R4, 0x10, PT ;  /* 0x000000100400780c */ /* 0x000fe20003f44270 */
[-C--:B------:R-:W-:Y:S01]  /*5090*/  FMUL R49, R49, R88.reuse ;  /* 0x0000005831317220 */ /* 0x080fe20000400000 */
[----:B------:R-:W-:Y:S01]  /*50a0*/  F2FP.TF32.F32.PACK_B R33, R33 ;  /* 0x00000021ff21723e */ /* 0x000fe200024050ff */
[----:B------:R1:W-:Y:S01]  /*50b0*/  @P3 STG.E desc[UR38][R8.64+0x20], R11 ;  /* 0x0000200b08003986 */ /* 0x0003e2000c101926 */
[----:B------:R-:W-:Y:S01]  /*50c0*/  ISETP.GT.AND P1, PT, R3, RZ, P2 ;  /* 0x000000ff0300720c */ /* 0x000fe20001724270 */
[-C--:B------:R-:W-:Y:S01]  /*50d0*/  FMUL R51, R51, R88.reuse ;  /* 0x0000005833337220 */ /* 0x080fe20000400000 */
[C---:B------:R-:W-:Y:S01]  /*50e0*/  ISETP.GT.AND P3, PT, R3.reuse, RZ, P4 ;  /* 0x000000ff0300720c */ /* 0x040fe20002764270 */
[-C--:B0-----:R-:W-:Y:S01]  /*50f0*/  FMUL R5, R32, R88.reuse ;  /* 0x0000005820057220 */ /* 0x081fe20000400000 */
[----:B------:R-:W-:Y:S01]  /*5100*/  ISETP.GT.AND P2, PT, R3, 0x8, P2 ;  /* 0x000000080300780c */ /* 0x000fe20001744270 */
[----:B------:R-:W-:Y:S01]  /*5110*/  @P0 STG.E desc[UR38][R8.64+0x24], R31 ;  /* 0x0000241f08000986 */ /* 0x000fe2000c101926 */
[----:B------:R-:W-:Y:S01]  /*5120*/  F2FP.TF32.F32.PACK_B R13, R13 ;  /* 0x0000000dff0d723e */ /* 0x000fe200024050ff */
[-C--:B------:R-:W-:Y:S01]  /*5130*/  FMUL R53, R53, R88.reuse ;  /* 0x0000005835357220 */ /* 0x080fe20000400000 */
[----:B------:R-:W-:Y:S01]  /*5140*/  F2FP.TF32.F32.PACK_B R5, R5 ;  /* 0x00000005ff05723e */ /* 0x000fe200024050ff */
[-C--:B------:R-:W-:Y:S01]  /*5150*/  FMUL R55, R55, R88.reuse ;  /* 0x0000005837377220 */ /* 0x080fe20000400000 */
[----:B------:R-:W-:Y:S01]  /*5160*/  ISETP.GT.AND P0, PT, R4, 0x19, PT ;  /* 0x000000190400780c */ /* 0x000fe20003f04270 */
[-C--:B-1----:R-:W-:Y:S01]  /*5170*/  FMUL R11, R38, R88.reuse ;  /* 0x00000058260b7220 */ /* 0x082fe20000400000 */
        /* <DEDUP_REMOVED lines=16> */
[----:B------:R-:W-:Y:S01]  /*5280*/  ISETP.GT.AND P4, PT, R4, 0x21, PT ;  /* 0x000000210400780c */ /* 0x000fe20003f84270 */
[-C--:B------:R-:W-:Y:S01]  /*5290*/  FMUL R63, R63, R88.reuse ;  /* 0x000000583f3f7220 */ /* 0x080fe20000400000 */
[----:B------:R-:W-:Y:S01]  /*52a0*/  F2FP.TF32.F32.PACK_B R5, R5 ;  /* 0x00000005ff05723e */ /* 0x000fe200024050ff */
[-C--:B------:R-:W-:Y:S01]  /*52b0*/  FMUL R65, R65, R88.reuse ;  /* 0x0000005841417220 */ /* 0x080fe20000400000 */
[----:B------:R-:W-:Y:S01]  /*52c0*/  ISETP.GT.AND P0, PT, R3, 0x8, P0 ;  /* 0x000000080300780c */ /* 0x000fe20000704270 */
[-C--:B-1----:R-:W-:Y:S01]  /*52d0*/  FMUL R13, R42, R88.reuse ;  /* 0x000000582a0d7220 */ /* 0x082fe20000400000 */
[----:B------:R-:W-:Y:S01]  /*52e0*/  F2FP.TF32.F32.PACK_B R39, R39 ;  /* 0x00000027ff27723e */ /* 0x000fe200024050ff */
        /* <DEDUP_REMOVED lines=13> */
[C---:B------:R-:W-:Y:S01]  /*53c0*/  ISETP.GT.AND P2, PT, R3.reuse, 0x8, P2 ;  /* 0x000000080300780c */ /* 0x040fe20001744270 */
[----:B------:R-:W-:Y:S01]  /*53d0*/  @P0 STG.E desc[UR38][R8.64+0x64], R39 ;  /* 0x0000642708000986 */ /* 0x000fe2000c101926 */
[----:B------:R-:W-:Y:S01]  /*53e0*/  ISETP.GT.AND P4, PT, R3, 0x8, P4 ;  /* 0x000000080300780c */ /* 0x000fe20002784270 */
[-C--:B------:R-:W-:Y:S01]  /*53f0*/  FMUL R73, R73, R88.reuse ;  /* 0x0000005849497220 */ /* 0x080fe20000400000 */
[----:B------:R-:W-:Y:S01]  /*5400*/  F2FP.TF32.F32.PACK_B R5, R5 ;  /* 0x00000005ff05723e */ /* 0x000fe200024050ff */
[-C--:B------:R-:W-:Y:S01]  /*5410*/  FMUL R75, R75, R88.reuse ;  /* 0x000000584b4b7220 */ /* 0x080fe20000400000 */
[----:B------:R-:W-:Y:S01]  /*5420*/  ISETP.GT.AND P0, PT, R4, 0x29, PT ;  /* 0x000000290400780c */ /* 0x000fe20003f04270 */
        /* <DEDUP_REMOVED lines=25> */
[----:B------:R-:W-:Y:S01]  /*55c0*/  ISETP.GT.AND P1, PT, R4, 0x31, PT ;  /* 0x000000310400780c */ /* 0x000fe20003f24270 */
[-C--:B------:R-:W-:Y:S01]  /*55d0*/  FMUL R85, R85, R88.reuse ;  /* 0x0000005855557220 */ /* 0x080fe20000400000 */
[----:B------:R-:W-:Y:S01]  /*55e0*/  F2FP.TF32.F32.PACK_B R13, R13 ;  /* 0x0000000dff0d723e */ /* 0x000fe200024050ff */
[----:B------:R-:W-:Y:S01]  /*55f0*/  @P2 STG.E desc[UR38][R6.64+0xa4], R45 ;  /* 0x0000a42d06002986 */ /* 0x000fe2000c101926 */
[----:B------:R-:W-:Y:S01]  /*5600*/  ISETP.GT.AND P2, PT, R3, RZ, P4 ;  /* 0x000000ff0300720c */ /* 0x000fe20002744270 */
[----:B------:R-:W-:Y:S01]  /*5610*/  FMUL R87, R87, R88 ;  /* 0x0000005857577220 */ /* 0x000fe20000400000 */
[----:B------:R-:W-:Y:S01]  /*5620*/  F2FP.TF32.F32.PACK_B R53, R53 ;  /* 0x00000035ff35723e */ /* 0x000fe200024050ff */
[----:B------:R1:W-:Y:S01]  /*5630*/  @P3 STG.E desc[UR38][R8.64+0xa0], R11 ;  /* 0x0000a00b08003986 */ /* 0x0003e2000c101926 */
[----:B------:R-:W-:-:S02]  /*5640*/  ISETP.GT.AND P3, PT, R3, RZ, P1 ;  /* 0x000000ff0300720c */ /* 0x000fc40000f64270 */
[----:B------:R-:W-:Y:S01]  /*5650*/  F2FP.TF32.F32.PACK_B R55, R55 ;  /* 0x00000037ff37723e */ /* 0x000fe200024050ff */
[-C--:B0-----:R-:W-:Y:S01]  /*5660*/  FMUL R5, R48, R88.reuse ;  /* 0x0000005830057220 */ /* 0x081fe20000400000 */
[----:B------:R-:W-:Y:S01]  /*5670*/  @P0 STG.E desc[UR38][R8.64+0xa4], R47 ;  /* 0x0000a42f08000986 */ /* 0x000fe2000c101926 */
[----:B------:R-:W-:Y:S02]  /*5680*/  ISETP.GT.AND P0, PT, R3, 0x8, P4 ;  /* 0x000000080300780c */ /* 0x000fe40002704270 */
[----:B------:R-:W-:Y:S02]  /*5690*/  F2FP.TF32.F32.PACK_B R57, R57 ;  /* 0x00000039ff39723e */ /* 0x000fe400024050ff */
[----:B------:R-:W-:Y:S01]  /*56a0*/  F2FP.TF32.F32.PACK_B R5, R5 ;  /* 0x00000005ff05723e */ /* 0x000fe200024050ff */
[----:B-1----:R-:W-:Y:S01]  /*56b0*/  FMUL R11, R54, R88 ;  /* 0x00000058360b7220 */ /* 0x002fe20000400000 */
[----:B------:R-:W-:-:S03]  /*56c0*/  F2FP.TF32.F32.PACK_B R59, R59 ;  /* 0x0000003bff3b723e */ /* 0x000fc600024050ff */
[----:B------:R0:W-:Y:S01]  /*56d0*/  @P2 STG.E desc[UR38][R6.64+0xc0], R5 ;  /* 0x0000c00506002986 */ /* 0x0001e2000c101926 */
[C---:B------:R-:W-:Y:S02]  /*56e0*/  ISETP.GT.AND P2, PT, R4.reuse, 0x38, PT ;  /* 0x000000380400780c */ /* 0x040fe40003f44270 */
[----:B------:R-:W-:Y:S01]  /*56f0*/  F2FP.TF32.F32.PACK_B R11, R11 ;  /* 0x0000000bff0b723e */ /* 0x000fe200024050ff */
[----:B------:R-:W-:Y:S01]  /*5700*/  @P3 STG.E desc[UR38][R6.64+0xc4], R49 ;  /* 0x0000c43106003986 */ /* 0x000fe2000c101926 */
[C---:B------:R-:W-:Y:S02]  /*5710*/  ISETP.GT.AND P3, PT, R3.reuse, 0x8, P1 ;  /* 0x000000080300780c */ /* 0x040fe40000f64270 */
[----:B------:R-:W-:Y:S01]  /*5720*/  ISETP.GT.AND P1, PT, R4, 0x39, PT ;  /* 0x000000390400780c */ /* 0x000fe20003f24270 */
[----:B------:R1:W-:Y:S01]  /*5730*/  @P0 STG.E desc[UR38][R8.64+0xc0], R13 ;  /* 0x0000c00d08000986 */ /* 0x0003e2000c101926 */
[C---:B------:R-:W-:Y:S02]  /*5740*/  ISETP.GT.AND P4, PT, R3.reuse, RZ, P2 ;  /* 0x000000ff0300720c */ /* 0x040fe40001784270 */
[C---:B------:R-:W-:Y:S01]  /*5750*/  ISETP.GT.AND P0, PT, R3.reuse, RZ, P1 ;  /* 0x000000ff0300720c */ /* 0x040fe20000f04270 */
[----:B0-----:R-:W-:Y:S01]  /*5760*/  FMUL R5, R52, R88 ;  /* 0x0000005834057220 */ /* 0x001fe20000400000 */
[----:B------:R-:W-:-:S02]  /*5770*/  ISETP.GT.AND P2, PT, R3, 0x8, P2 ;  /* 0x000000080300780c */ /* 0x000fc40001744270 */
[----:B------:R-:W-:Y:S02]  /*5780*/  F2FP.TF32.F32.PACK_B R61, R61 ;  /* 0x0000003dff3d723e */ /* 0x000fe400024050ff */
[----:B------:R-:W-:Y:S01]  /*5790*/  F2FP.TF32.F32.PACK_B R5, R5 ;  /* 0x00000005ff05723e */ /* 0x000fe200024050ff */
[----:B------:R-:W-:Y:S01]  /*57a0*/  @P3 STG.E desc[UR38][R8.64+0xc4], R51 ;  /* 0x0000c43308003986 */ /* 0x000fe2000c101926 */
[C---:B------:R-:W-:Y:S01]  /*57b0*/  ISETP.GT.AND P3, PT, R3.reuse, 0x8, P1 ;  /* 0x000000080300780c */ /* 0x040fe20000f64270 */
[----:B-1----:R-:W-:Y:S01]  /*57c0*/  FMUL R13, R58, R88 ;  /* 0x000000583a0d7220 */ /* 0x002fe20000400000 */
[C---:B------:R-:W-:Y:S01]  /*57d0*/  ISETP.GT.AND P1, PT, R4.reuse, 0x40, PT ;  /* 0x000000400400780c */ /* 0x040fe20003f24270 */
[----:B------:R0:W-:Y:S01]  /*57e0*/  @P4 STG.E desc[UR38][R6.64+0xe0], R5 ;  /* 0x0000e00506004986 */ /* 0x0001e2000c101926 */
[----:B------:R-:W-:Y:S02]  /*57f0*/  F2FP.TF32.F32.PACK_B R63, R63 ;  /* 0x0000003fff3f723e */ /* 0x000fe400024050ff */
[----:B------:R-:W-:Y:S01]  /*5800*/  ISETP.GT.AND P4, PT, R3, RZ, P1 ;  /* 0x000000ff0300720c */ /* 0x000fe20000f84270 */
[----:B------:R-:W-:Y:S01]  /*5810*/  @P0 STG.E desc[UR38][R6.64+0xe4], R53 ;  /* 0x0000e43506000986 */ /* 0x000fe2000c101926 */
[----:B------:R-:W-:-:S02]  /*5820*/  ISETP.GT.AND P0, PT, R4, 0x41, PT ;  /* 0x000000410400780c */ /* 0x000fc40003f04270 */
[C---:B------:R-:W-:Y:S01]  /*5830*/  ISETP.GT.AND P1, PT, R3.reuse, 0x8, P1 ;  /* 0x000000080300780c */ /* 0x040fe20000f24270 */
[----:B------:R1:W-:Y:S01]  /*5840*/  @P2 STG.E desc[UR38][R8.64+0xe0], R11 ;  /* 0x0000e00b08002986 */ /* 0x0003e2000c101926 */
[C---:B------:R-:W-:Y:S02]  /*5850*/  ISETP.GT.AND P2, PT, R3.reuse, RZ, P0 ;  /* 0x000000ff0300720c */ /* 0x040fe40000744270 */
[----:B------:R-:W-:Y:S01]  /*5860*/  F2FP.TF32.F32.PACK_B R13, R13 ;  /* 0x0000000dff0d723e */ /* 0x000fe200024050ff */
[-C--:B0-----:R-:W-:Y:S01]  /*5870*/  FMUL R5, R56, R88.reuse ;  /* 0x0000005838057220 */ /* 0x081fe20000400000 */
[----:B------:R-:W-:Y:S01]  /*5880*/  @P3 STG.E desc[UR38][R8.64+0xe4], R55 ;  /* 0x0000e43708003986 */ /* 0x000fe2000c101926 */
[----:B------:R-:W-:Y:S02]  /*5890*/  ISETP.GT.AND P3, PT, R3, 0x8, P0 ;  /* 0x000000080300780c */ /* 0x000fe40000764270 */
[----:B------:R-:W-:Y:S02]  /*58a0*/  ISETP.GT.AND P0, PT, R4, 0x49, PT ;  /* 0x000000490400780c */ /* 0x000fe40003f04270 */
[----:B------:R-:W-:Y:S01]  /*58b0*/  F2FP.TF32.F32.PACK_B R5, R5 ;  /* 0x00000005ff05723e */ /* 0x000fe200024050ff */
[----:B-1----:R-:W-:Y:S01]  /*58c0*/  FMUL R11, R62, R88 ;  /* 0x000000583e0b7220 */ /* 0x002fe20000400000 */
[----:B------:R-:W-:-:S03]  /*58d0*/  F2FP.TF32.F32.PACK_B R65, R65 ;  /* 0x00000041ff41723e */ /* 0x000fc600024050ff */
[----:B------:R0:W-:Y:S01]  /*58e0*/  @P4 STG.E desc[UR38][R6.64+0x100], R5 ;  /* 0x0001000506004986 */ /* 0x0001e2000c101926 */
[----:B------:R-:W-:Y:S02]  /*58f0*/  F2FP.TF32.F32.PACK_B R67, R67 ;  /* 0x00000043ff43723e */ /* 0x000fe400024050ff */
[----:B------:R-:W-:Y:S01]  /*5900*/  F2FP.TF32.F32.PACK_B R11, R11 ;  /* 0x0000000bff0b723e */ /* 0x000fe200024050ff */
[----:B------:R-:W-:Y:S01]  /*5910*/  @P2 STG.E desc[UR38][R6.64+0x104], R57 ;  /* 0x0001043906002986 */ /* 0x000fe2000c101926 */
[----:B------:R-:W-:Y:S02]  /*5920*/  ISETP.GT.AND P2, PT, R4, 0x48, PT ;  /* 0x000000480400780c */ /* 0x000fe40003f44270 */
[----:B------:R-:W-:Y:S01]  /*5930*/  F2FP.TF32.F32.PACK_B R69, R69 ;  /* 0x00000045ff45723e */ /* 0x000fe200024050ff */
[----:B------:R1:W-:Y:S01]  /*5940*/  @P1 STG.E desc[UR38][R8.64+0x100], R13 ;  /* 0x0001000d08001986 */ /* 0x0003e2000c101926 */
[C---:B------:R-:W-:Y:S02]  /*5950*/  ISETP.GT.AND P4, PT, R3.reuse, RZ, P2 ;  /* 0x000000ff0300720c */ /* 0x040fe40001784270 */
[C---:B------:R-:W-:Y:S01]  /*5960*/  ISETP.GT.AND P1, PT, R3.reuse, RZ, P0 ;  /* 0x000000ff0300720c */ /* 0x040fe20000724270 */
[----:B0-----:R-:W-:Y:S01]  /*5970*/  FMUL R5, R60, R88 ;  /* 0x000000583c057220 */ /* 0x001fe20000400000 */
[C---:B------:R-:W-:Y:S01]  /*5980*/  ISETP.GT.AND P2, PT, R3.reuse, 0x8, P2 ;  /* 0x000000080300780c */ /* 0x040fe20001744270 */
[----:B------:R-:W-:Y:S01]  /*5990*/  @P3 STG.E desc[UR38][R8.64+0x104], R59 ;  /* 0x0001043b08003986 */ /* 0x000fe2000c101926 */
[----:B------:R-:W-:-:S02]  /*59a0*/  ISETP.GT.AND P3, PT, R3, 0x8, P0 ;  /* 0x000000080300780c */ /* 0x000fc40000764270 */
[----:B------:R-:W-:Y:S02]  /*59b0*/  F2FP.TF32.F32.PACK_B R5, R5 ;  /* 0x00000005ff05723e */ /* 0x000fe400024050ff */
[----:B------:R-:W-:Y:S01]  /*59c0*/  ISETP.GT.AND P0, PT, R4, 0x51, PT ;  /* 0x000000510400780c */ /* 0x000fe20003f04270 */
[----:B-1----:R-:W-:Y:S01]  /*59d0*/  FMUL R13, R66, R88 ;  /* 0x00000058420d7220 */ /* 0x002fe20000400000 */
[----:B------:R-:W-:Y:S01]  /*59e0*/  F2FP.TF32.F32.PACK_B R71, R71 ;  /* 0x00000047ff47723e */ /* 0x000fe200024050ff */
[----:B------:R0:W-:Y:S01]  /*59f0*/  @P4 STG.E desc[UR38][R6.64+0x120], R5 ;  /* 0x0001200506004986 */ /* 0x0001e2000c101926 */
[----:B------:R-:W-:Y:S02]  /*5a00*/  F2FP.TF32.F32.PACK_B R73, R73 ;  /* 0x00000049ff49723e */ /* 0x000fe400024050ff */
[----:B------:R-:W-:Y:S01]  /*5a10*/  F2FP.TF32.F32.PACK_B R13, R13 ;  /* 0x0000000dff0d723e */ /* 0x000fe200024050ff */
[----:B------:R-:W-:Y:S01]  /*5a20*/  @P1 STG.E desc[UR38][R6.64+0x124], R61 ;  /* 0x0001243d06001986 */ /* 0x000fe2000c101926 */
[----:B------:R-:W-:-:S02]  /*5a30*/  ISETP.GT.AND P1, PT, R4, 0x50, PT ;  /* 0x000000500400780c */ /* 0x000fc40003f24270 */
[----:B------:R-:W-:Y:S01]  /*5a40*/  F2FP.TF32.F32.PACK_B R75, R75 ;  /* 0x0000004bff4b723e */ /* 0x000fe200024050ff */
[----:B------:R1:W-:Y:S01]  /*5a50*/  @P2 STG.E desc[UR38][R8.64+0x120], R11 ;  /* 0x0001200b08002986 */ /* 0x0003e2000c101926 */
[C---:B------:R-:W-:Y:S02]  /*5a60*/  ISETP.GT.AND P4, PT, R3.reuse, RZ, P1 ;  /* 0x000000ff0300720c */ /* 0x040fe40000f84270 */
[C---:B------:R-:W-:Y:S01]  /*5a70*/  ISETP.GT.AND P2, PT, R3.reuse, RZ, P0 ;  /* 0x000000ff0300720c */ /* 0x040fe20000744270 */
[----:B0-----:R-:W-:Y:S01]  /*5a80*/  FMUL R5, R64, R88 ;  /* 0x0000005840057220 */ /* 0x001fe20000400000 */
[C---:B------:R-:W-:Y:S01]  /*5a90*/  ISETP.GT.AND P1, PT, R3.reuse, 0x8, P1 ;  /* 0x000000080300780c */ /* 0x040fe20000f24270 */
[----:B------:R-:W-:Y:S01]  /*5aa0*/  @P3 STG.E desc[UR38][R8.64+0x124], R63 ;  /* 0x0001243f08003986 */ /* 0x000fe2000c101926 */
[----:B------:R-:W-:Y:S02]  /*5ab0*/  ISETP.GT.AND P3, PT, R3, 0x8, P0 ;  /* 0x000000080300780c */ /* 0x000fe40000764270 */
[----:B------:R-:W-:-:S02]  /*5ac0*/  F2FP.TF32.F32.PACK_B R5, R5 ;  /* 0x00000005ff05723e */ /* 0x000fc400024050ff */
[----:B------:R-:W-:Y:S01]  /*5ad0*/  ISETP.GT.AND P0, PT, R4, 0x59, PT ;  /* 0x000000590400780c */ /* 0x000fe20003f04270 */
[----:B-1----:R-:W-:Y:S01]  /*5ae0*/  FMUL R11, R70, R88 ;  /* 0x00000058460b7220 */ /* 0x002fe20000400000 */
[----:B------:R-:W-:Y:S01]  /*5af0*/  F2FP.TF32.F32.PACK_B R77, R77 ;  /* 0x0000004dff4d723e */ /* 0x000fe200024050ff */
[----:B------:R0:W-:Y:S01]  /*5b00*/  @P4 STG.E desc[UR38][R6.64+0x140], R5 ;  /* 0x0001400506004986 */ /* 0x0001e2000c101926 */
[----:B------:R-:W-:Y:S02]  /*5b10*/  F2FP.TF32.F32.PACK_B R79, R79 ;  /* 0x0000004fff4f723e */ /* 0x000fe400024050ff */
[----:B------:R-:W-:Y:S01]  /*5b20*/  F2FP.TF32.F32.PACK_B R11, R11 ;  /* 0x0000000bff0b723e */ /* 0x000fe200024050ff */
[----:B------:R-:W-:Y:S01]  /*5b30*/  @P2 STG.E desc[UR38][R6.64+0x144], R65 ;  /* 0x0001444106002986 */ /* 0x000fe2000c101926 */
[----:B------:R-:W-:Y:S02]  /*5b40*/  ISETP.GT.AND P2, PT, R4, 0x58, PT ;  /* 0x000000580400780c */ /* 0x000fe40003f44270 */
[----:B------:R-:W-:Y:S01]  /*5b50*/  F2FP.TF32.F32.PACK_B R81, R81 ;  /* 0x00000051ff51723e */ /* 0x000fe200024050ff */
[----:B------:R1:W-:Y:S01]  /*5b60*/  @P1 STG.E desc[UR38][R8.64+0x140], R13 ;  /* 0x0001400d08001986 */ /* 0x0003e2000c101926 */
[----:B------:R-:W-:-:S02]  /*5b70*/  ISETP.GT.AND P4, PT, R3, RZ, P2 ;  /* 0x000000ff0300720c */ /* 0x000fc40001784270 */
[C---:B------:R-:W-:Y:S01]  /*5b80*/  ISETP.GT.AND P1, PT, R3.reuse, RZ, P0 ;  /* 0x000000ff0300720c */ /* 0x040fe20000724270 */
[-C--:B0-----:R-:W-:Y:S01]  /*5b90*/  FMUL R5, R68, R88.reuse ;  /* 0x0000005844057220 */ /* 0x081fe20000400000 */
[C---:B------:R-:W-:Y:S01]  /*5ba0*/  ISETP.GT.AND P2, PT, R3.reuse, 0x8, P2 ;  /* 0x000000080300780c */ /* 0x040fe20001744270 */
[----:B------:R-:W-:Y:S01]  /*5bb0*/  @P3 STG.E desc[UR38][R8.64+0x144], R67 ;  /* 0x0001444308003986 */ /* 0x000fe2000c101926 */
[----:B------:R-:W-:Y:S02]  /*5bc0*/  ISETP.GT.AND P3, PT, R3, 0x8, P0 ;  /* 0x000000080300780c */ /* 0x000fe40000764270 */
[----:B------:R-:W-:Y:S02]  /*5bd0*/  F2FP.TF32.F32.PACK_B R5, R5 ;  /* 0x00000005ff05723e */ /* 0x000fe400024050ff */
[----:B------:R-:W-:Y:S01]  /*5be0*/  ISETP.GT.AND P0, PT, R4, 0x61, PT ;  /* 0x000000610400780c */ /* 0x000fe20003f04270 */
[----:B-1----:R-:W-:Y:S01]  /*5bf0*/  FMUL R13, R74, R88 ;  /* 0x000000584a0d7220 */ /* 0x002fe20000400000 */
[----:B------:R-:W-:Y:S01]  /*5c00*/  F2FP.TF32.F32.PACK_B R15, R15 ;  /* 0x0000000fff0f723e */ /* 0x000fe200024050ff */
[----:B------:R0:W-:Y:S01]  /*5c10*/  @P4 STG.E desc[UR38][R6.64+0x160], R5 ;  /* 0x0001600506004986 */ /* 0x0001e2000c101926 */
[----:B------:R-:W-:-:S02]  /*5c20*/  F2FP.TF32.F32.PACK_B R83, R83 ;  /* 0x00000053ff53723e */ /* 0x000fc400024050ff */
        /* <DEDUP_REMOVED lines=15> */
[----:B------:R0:W-:Y:S03]  /*5d20*/  @P4 STG.E desc[UR38][R6.64+0x180], R5 ;  /* 0x0001800506004986 */ /* 0x0001e6000c101926 */
[----:B------:R-:W-:Y:S01]  /*5d30*/  F2FP.TF32.F32.PACK_B R11, R11 ;  /* 0x0000000bff0b723e */ /* 0x000fe200024050ff */
[----:B------:R-:W-:Y:S01]  /*5d40*/  @P2 STG.E desc[UR38][R6.64+0x184], R73 ;  /* 0x0001844906002986 */ /* 0x000fe2000c101926 */
[----:B------:R-:W-:-:S03]  /*5d50*/  ISETP.GT.AND P2, PT, R4, 0x68, PT ;  /* 0x000000680400780c */ /* 0x000fc60003f44270 */
[----:B------:R1:W-:Y:S01]  /*5d60*/  @P1 STG.E desc[UR38][R8.64+0x180], R13 ;  /* 0x0001800d08001986 */ /* 0x0003e2000c101926 */
[C---:B------:R-:W-:Y:S02]  /*5d70*/  ISETP.GT.AND P4, PT, R3.reuse, RZ, P2 ;  /* 0x000000ff0300720c */ /* 0x040fe40001784270 */
[C---:B------:R-:W-:Y:S01]  /*5d80*/  ISETP.GT.AND P1, PT, R3.reuse, RZ, P0 ;  /* 0x000000ff0300720c */ /* 0x040fe20000724270 */
[-C--:B0-----:R-:W-:Y:S01]  /*5d90*/  FMUL R5, R76, R88.reuse ;  /* 0x000000584c057220 */ /* 0x081fe20000400000 */
[C---:B------:R-:W-:Y:S01]  /*5da0*/  ISETP.GT.AND P2, PT, R3.reuse, 0x8, P2 ;  /* 0x000000080300780c */ /* 0x040fe20001744270 */
[----:B------:R-:W-:Y:S01]  /*5db0*/  @P3 STG.E desc[UR38][R8.64+0x184], R75 ;  /* 0x0001844b08003986 */ /* 0x000fe2000c101926 */
[----:B------:R-:W-:Y:S02]  /*5dc0*/  ISETP.GT.AND P3, PT, R4, 0x71, PT ;  /* 0x000000710400780c */ /* 0x000fe40003f64270 */
[----:B------:R-:W-:Y:S02]  /*5dd0*/  F2FP.TF32.F32.PACK_B R5, R5 ;  /* 0x00000005ff05723e */ /* 0x000fe400024050ff */
[----:B------:R-:W-:Y:S01]  /*5de0*/  ISETP.GT.AND P0, PT, R3, 0x8, P0 ;  /* 0x000000080300780c */ /* 0x000fe20000704270 */
[----:B-1----:R-:W-:-:S02]  /*5df0*/  FMUL R13, R80, R88 ;  /* 0x00000058500d7220 */ /* 0x002fc40000400000 */
[----:B------:R-:W-:Y:S03]  /*5e00*/  @P4 STG.E desc[UR38][R6.64+0x1a0], R5 ;  /* 0x0001a00506004986 */ /* 0x000fe6000c101926 */
[----:B------:R-:W-:Y:S01]  /*5e10*/  F2FP.TF32.F32.PACK_B R13, R13 ;  /* 0x0000000dff0d723e */ /* 0x000fe200024050ff */
[----:B------:R-:W-:Y:S01]  /*5e20*/  @P1 STG.E desc[UR38][R6.64+0x1a4], R77 ;  /* 0x0001a44d06001986 */ /* 0x000fe2000c101926 */
[----:B------:R-:W-:-:S03]  /*5e30*/  ISETP.GT.AND P1, PT, R4, 0x70, PT ;  /* 0x000000700400780c */ /* 0x000fc60003f24270 */
[----:B------:R0:W-:Y:S01]  /*5e40*/  @P2 STG.E desc[UR38][R8.64+0x1a0], R11 ;  /* 0x0001a00b08002986 */ /* 0x0001e2000c101926 */
[C---:B------:R-:W-:Y:S02]  /*5e50*/  ISETP.GT.AND P4, PT, R3.reuse, RZ, P1 ;  /* 0x000000ff0300720c */ /* 0x040fe40000f84270 */
[C---:B------:R-:W-:Y:S01]  /*5e60*/  ISETP.GT.AND P2, PT, R3.reuse, RZ, P3 ;  /* 0x000000ff0300720c */ /* 0x040fe20001f44270 */
[----:B------:R-:W-:Y:S01]  /*5e70*/  @P0 STG.E desc[UR38][R8.64+0x1a4], R79 ;  /* 0x0001a44f08000986 */ /* 0x000fe2000c101926 */
[C---:B------:R-:W-:Y:S02]  /*5e80*/  ISETP.GT.AND P1, PT, R3.reuse, 0x8, P1 ;  /* 0x000000080300780c */ /* 0x040fe40000f24270 */
[----:B------:R-:W-:Y:S02]  /*5e90*/  ISETP.GT.AND P0, PT, R4, 0x78, PT ;  /* 0x000000780400780c */ /* 0x000fe40003f04270 */
[----:B------:R-:W-:Y:S01]  /*5ea0*/  ISETP.GT.AND P3, PT, R3, 0x8, P3 ;  /* 0x000000080300780c */ /* 0x000fe20001f64270 */
[----:B0-----:R-:W-:-:S04]  /*5eb0*/  FMUL R11, R86, R88 ;  /* 0x00000058560b7220 */ /* 0x001fc80000400000 */
[----:B------:R-:W-:Y:S01]  /*5ec0*/  @P4 STG.E desc[UR38][R6.64+0x1c0], R13 ;  /* 0x0001c00d06004986 */ /* 0x000fe2000c101926 */
[----:B------:R-:W-:Y:S01]  /*5ed0*/  ISETP.GT.AND P4, PT, R4, 0x79, PT ;  /* 0x000000790400780c */ /* 0x000fe20003f84270 */
[----:B------:R-:W-:Y:S01]  /*5ee0*/  @P2 IMAD.MOV.U32 R4, RZ, RZ, R6 ;  /* 0x000000ffff042224 */ /* 0x000fe200078e0006 */
[----:B------:R-:W-:Y:S01]  /*5ef0*/  F2FP.TF32.F32.PACK_B R11, R11 ;  /* 0x0000000bff0b723e */ /* 0x000fe200024050ff */
[----:B------:R-:W-:-:S05]  /*5f00*/  @P2 IMAD.MOV.U32 R5, RZ, RZ, R7 ;  /* 0x000000ffff052224 */ /* 0x000fca00078e0007 */
[----:B------:R0:W-:Y:S01]  /*5f10*/  @P2 STG.E desc[UR38][R4.64+0x1c4], R81 ;  /* 0x0001c45104002986 */ /* 0x0001e2000c101926 */
[C---:B------:R-:W-:Y:S02]  /*5f20*/  ISETP.GT.AND P2, PT, R3.reuse, RZ, P4 ;  /* 0x000000ff0300720c */ /* 0x040fe40002744270 */
[----:B------:R-:W-:Y:S01]  /*5f30*/  ISETP.GT.AND P4, PT, R3, 0x8, P4 ;  /* 0x000000080300780c */ /* 0x000fe20002784270 */
[----:B0-----:R-:W-:Y:S02]  /*5f40*/  @P1 IMAD.MOV.U32 R4, RZ, RZ, R8 ;  /* 0x000000ffff041224 */ /* 0x001fe400078e0008 */
[----:B------:R-:W-:-:S05]  /*5f50*/  @P1 IMAD.MOV.U32 R5, RZ, RZ, R9 ;  /* 0x000000ffff051224 */ /* 0x000fca00078e0009 */
[----:B------:R0:W-:Y:S01]  /*5f60*/  @P1 STG.E desc[UR38][R4.64+0x1c0], R15 ;  /* 0x0001c00f04001986 */ /* 0x0001e2000c101926 */
[C---:B------:R-:W-:Y:S02]  /*5f70*/  ISETP.GT.AND P1, PT, R3.reuse, RZ, P0 ;  /* 0x000000ff0300720c */ /* 0x040fe40000724270 */
[----:B------:R-:W-:Y:S01]  /*5f80*/  ISETP.GT.AND P0, PT, R3, 0x8, P0 ;  /* 0x000000080300780c */ /* 0x000fe20000704270 */
[----:B------:R-:W-:-:S05]  /*5f90*/  FMUL R3, R84, R88 ;  /* 0x0000005854037220 */ /* 0x000fca0000400000 */
[----:B------:R-:W-:Y:S01]  /*5fa0*/  F2FP.TF32.F32.PACK_B R3, R3 ;  /* 0x00000003ff03723e */ /* 0x000fe200024050ff */
[----:B0-----:R-:W-:Y:S02]  /*5fb0*/  @P3 IMAD.MOV.U32 R4, RZ, RZ, R8 ;  /* 0x000000ffff043224 */ /* 0x001fe400078e0008 */
[----:B------:R-:W-:-:S05]  /*5fc0*/  @P3 IMAD.MOV.U32 R5, RZ, RZ, R9 ;  /* 0x000000ffff053224 */ /* 0x000fca00078e0009 */
[----:B------:R0:W-:Y:S02]  /*5fd0*/  @P3 STG.E desc[UR38][R4.64+0x1c4], R83 ;  /* 0x0001c45304003986 */ /* 0x0001e4000c101926 */
[----:B0-----:R-:W-:Y:S02]  /*5fe0*/  @P1 IMAD.MOV.U32 R4, RZ, RZ, R6 ;  /* 0x000000ffff041224 */ /* 0x001fe400078e0006 */
[----:B------:R-:W-:-:S05]  /*5ff0*/  @P1 IMAD.MOV.U32 R5, RZ, RZ, R7 ;  /* 0x000000ffff051224 */ /* 0x000fca00078e0007 */
[----:B------:R0:W-:Y:S04]  /*6000*/  @P1 STG.E desc[UR38][R4.64+0x1e0], R3 ;  /* 0x0001e00304001986 */ /* 0x0001e8000c101926 */
[----:B------:R1:W-:Y:S01]  /*6010*/  @P2 STG.E desc[UR38][R6.64+0x1e4], R85 ;  /* 0x0001e45506002986 */ /* 0x0003e2000c101926 */
[----:B0-----:R-:W-:Y:S02]  /*6020*/  @P0 IMAD.MOV.U32 R4, RZ, RZ, R8 ;  /* 0x000000ffff040224 */ /* 0x001fe400078e0008 */
[----:B------:R-:W-:-:S05]  /*6030*/  @P0 IMAD.MOV.U32 R5, RZ, RZ, R9 ;  /* 0x000000ffff050224 */ /* 0x000fca00078e0009 */
[----:B------:R1:W-:Y:S04]  /*6040*/  @P0 STG.E desc[UR38][R4.64+0x1e0], R11 ;  /* 0x0001e00b04000986 */ /* 0x0003e8000c101926 */
[----:B------:R1:W-:Y:S02]  /*6050*/  @P4 STG.E desc[UR38][R8.64+0x1e4], R87 ;  /* 0x0001e45708004986 */ /* 0x0003e4000c101926 */
.L_x_158:
[----:B------:R-:W-:Y:S05]  /*6060*/  BSYNC B0 ;  /* 0x0000000000007941 */ /* 0x000fea0003800000 */
.L_x_32:
[----:B------:R-:W-:Y:S01]  /*6070*/  IADD3 R16, P0, R16, UR36, RZ ;  /* 0x0000002410107c10 */ /* 0x000fe2000ff1e0ff */
[----:B------:R-:W-:Y:S01]  /*6080*/  ULDC.64 UR4, c[0x0][0x650] ;  /* 0x0001940000047ab9 */ /* 0x000fe20000000a00 */
[----:B------:R-:W-:Y:S01]  /*6090*/  PRMT R3, RZ, 0x7610, R3 ;  /* 0x00007610ff037816 */ /* 0x000fe20000000003 */
[----:B------:R-:W-:Y:S01]  /*60a0*/  IMAD.MOV.U32 R100, RZ, RZ, -0x1 ;  /* 0xffffffffff647424 */ /* 0x000fe200078e00ff */
[----:B------:R-:W-:Y:S01]  /*60b0*/  IADD3.X R17, R17, UR42, RZ, P0, !PT ;  /* 0x0000002a11117c10 */ /* 0x000fe200087fe4ff */
[----:B--2---:R-:W-:Y:S01]  /*60c0*/  IMAD.MOV.U32 R99, RZ, RZ, -0x1 ;  /* 0xffffffffff637424 */ /* 0x004fe200078e00ff */
[----:B------:R-:W-:-:S04]  /*60d0*/  ISETP.GE.U32.AND P0, PT, R16, UR4, PT ;  /* 0x0000000410007c0c */ /* 0x000fc8000bf06070 */
[----:B------:R-:W-:-:S13]  /*60e0*/  ISETP.GE.U32.AND.EX P0, PT, R17, UR5, PT, P0 ;  /* 0x0000000511007c0c */ /* 0x000fda000bf06100 */
[----:B------:R-:W-:Y:S05]  /*60f0*/  @P0 BRA `(.L_x_159) ;  /* 0x00000004004c0947 */ /* 0x000fea0003800000 */
[----:B01----:R-:W0:Y:S01]  /*6100*/  LDC.64 R10, c[0x0][0x628] ;  /* 0x00018a00ff0a7b82 */ /* 0x003e220000000a00 */
[----:B----4-:R-:W1:Y:S01]  /*6110*/  S2R R12, SR_CTAID.X ;  /* 0x00000000000c7919 */ /* 0x010e620000002500 */
[----:B---3--:R-:W-:Y:S02]  /*6120*/  IMAD.MOV.U32 R8, RZ, RZ, R16 ;  /* 0x000000ffff087224 */ /* 0x008fe400078e0010 */
[----:B------:R-:W-:Y:S01]  /*6130*/  IMAD.MOV.U32 R9, RZ, RZ, R17 ;  /* 0x000000ffff097224 */ /* 0x000fe200078e0011 */
[----:B------:R-:W2:Y:S03]  /*6140*/  S2R R20, SR_CTAID.Y ;  /* 0x0000000000147919 */ /* 0x000ea60000002600 */
[----:B------:R-:W3:Y:S08]  /*6150*/  LDC R0, c[0x0][0x630] ;  /* 0x00018c00ff007b82 */ /* 0x000ef00000000800 */
[----:B------:R-:W4:Y:S01]  /*6160*/  LDC.64 R14, c[0x0][0x620] ;  /* 0x00018800ff0e7b82 */ /* 0x000f220000000a00 */
[----:B0-----:R-:W-:-:S04]  /*6170*/  ISETP.NE.U32.AND P0, PT, R10, RZ, PT ;  /* 0x000000ff0a00720c */ /* 0x001fc80003f05070 */
[----:B------:R-:W-:-:S13]  /*6180*/  ISETP.NE.AND.EX P0, PT, R11, RZ, PT, P0 ;  /* 0x000000ff0b00720c */ /* 0x000fda0003f05300 */
[----:B-1234-:R-:W-:Y:S05]  /*6190*/  @!P0 BRA `(.L_x_160) ;  /* 0x0000000000288947 */ /* 0x01efea0003800000 */
        /* <DEDUP_REMOVED lines=10> */
.L_x_160:
[-CC-:B------:R-:W-:Y:S01]  /*6240*/  SHF.R.U64 R99, R8, R0.reuse, R9.reuse ;  /* 0x0000000008637219 */ /* 0x180fe20000001209 */
[----:B------:R-:W0:Y:S01]  /*6250*/  LDC.64 R26, c[0x0][0x640] ;  /* 0x00019000ff1a7b82 */ /* 0x000e220000000a00 */
[----:B------:R-:W-:Y:S01]  /*6260*/  SHF.R.U32.HI R0, RZ, R0, R9 ;  /* 0x00000000ff007219 */ /* 0x000fe20000011609 */
[----:B------:R-:W-:Y:S01]  /*6270*/  ULDC UR4, c[0x0][0x150] ;  /* 0x0000540000047ab9 */ /* 0x000fe20000000800 */
[----:B------:R-:W-:Y:S02]  /*6280*/  IADD3 R3, P0, RZ, -R99, RZ ;  /* 0x80000063ff037210 */ /* 0x000fe40007f1e0ff */
[----:B------:R-:W-:-:S03]  /*6290*/  I2FP.F32.U32 R7, R12 ;  /* 0x0000000c00077245 */ /* 0x000fc60000201000 */
[----:B------:R-:W1:Y:S01]  /*62a0*/  LDC R6, c[0x0][0x618] ;  /* 0x00018600ff067b82 */ /* 0x000e620000000800 */
[----:B------:R-:W-:Y:S02]  /*62b0*/  IMAD.X R5, RZ, RZ, ~R0, P0 ;  /* 0x000000ffff057224 */ /* 0x000fe400000e0e00 */
[----:B------:R-:W-:Y:S01]  /*62c0*/  FMUL R7, R7, UR4 ;  /* 0x0000000407077c20 */ /* 0x000fe20008400000 */
[----:B------:R-:W-:Y:S01]  /*62d0*/  ULDC UR4, c[0x0][0x154] ;  /* 0x0000550000047ab9 */ /* 0x000fe20000000800 */
[-C--:B------:R-:W-:Y:S02]  /*62e0*/  IMAD R0, R5, R14.reuse, RZ ;  /* 0x0000000e05007224 */ /* 0x080fe400078e02ff */
[C---:B------:R-:W-:Y:S01]  /*62f0*/  IMAD.WIDE.U32 R4, R3.reuse, R14, R16 ;  /* 0x0000000e03047225 */ /* 0x040fe200078e0010 */
[----:B------:R-:W2:Y:S01]  /*6300*/  LDC R11, c[0x0][0x608] ;  /* 0x00018200ff0b7b82 */ /* 0x000ea20000000800 */
[----:B------:R-:W3:Y:S02]  /*6310*/  F2I.U32.TRUNC.NTZ R7, R7 ;  /* 0x0000000700077305 */ /* 0x000ee4000020f000 */
[----:B------:R-:W-:-:S04]  /*6320*/  IMAD R3, R3, R15, R0 ;  /* 0x0000000f03037224 */ /* 0x000fc800078e0200 */
[----:B------:R-:W-:Y:S01]  /*6330*/  IMAD.IADD R3, R5, 0x1, R3 ;  /* 0x0000000105037824 */ /* 0x000fe200078e0203 */
[----:B------:R-:W4:Y:S01]  /*6340*/  LDC R8, c[0x0][0x658] ;  /* 0x00019600ff087b82 */ /* 0x000f220000000800 */
[----:B------:R-:W-:Y:S02]  /*6350*/  I2FP.F32.U32 R5, R20 ;  /* 0x0000001400057245 */ /* 0x000fe40000201000 */
[----:B0-----:R-:W-:-:S04]  /*6360*/  ISETP.NE.U32.AND P0, PT, R26, RZ, PT ;  /* 0x000000ff1a00720c */ /* 0x001fc80003f05070 */
[----:B------:R-:W-:Y:S01]  /*6370*/  ISETP.NE.AND.EX P0, PT, R27, RZ, PT, P0 ;  /* 0x000000ff1b00720c */ /* 0x000fe20003f05300 */
[----:B------:R-:W0:Y:S01]  /*6380*/  LDC R9, c[0x0][0x144] ;  /* 0x00005100ff097b82 */ /* 0x000e220000000800 */
[-C--:B-1----:R-:W-:Y:S01]  /*6390*/  SHF.R.U64 R13, R4, R6.reuse, R3 ;  /* 0x00000006040d7219 */ /* 0x082fe20000001203 */
[----:B---3--:R-:W-:Y:S01]  /*63a0*/  IMAD.MOV R7, RZ, RZ, -R7 ;  /* 0x000000ffff077224 */ /* 0x008fe200078e0a07 */
[----:B------:R-:W-:Y:S01]  /*63b0*/  SHF.R.U32.HI R0, RZ, R6, R3 ;  /* 0x00000006ff007219 */ /* 0x000fe20000011603 */
[----:B------:R-:W-:-:S04]  /*63c0*/  FMUL R6, R5, UR4 ;  /* 0x0000000405067c20 */ /* 0x000fc80008400000 */
[----:B------:R-:W1:Y:S01]  /*63d0*/  LDC R21, c[0x0][0x148] ;  /* 0x00005200ff157b82 */ /* 0x000e620000000800 */
[----:B------:R3:W0:Y:S01]  /*63e0*/  F2I.U32.TRUNC.NTZ R14, R6 ;  /* 0x00000006000e7305 */ /* 0x000622000020f000 */
[-CC-:B--2---:R-:W-:Y:S02]  /*63f0*/  SHF.R.U64 R10, R13, R11.reuse, R0.reuse ;  /* 0x0000000b0d0a7219 */ /* 0x184fe40000001200 */
[----:B------:R-:W-:-:S04]  /*6400*/  SHF.R.U32.HI R3, RZ, R11, R0 ;  /* 0x0000000bff037219 */ /* 0x000fc80000011600 */
[----:B-----5:R-:W2:Y:S01]  /*6410*/  LDC R24, c[0x0][0x648] ;  /* 0x00019200ff187b82 */ /* 0x020ea20000000800 */
[-CC-:B----4-:R-:W-:Y:S02]  /*6420*/  SHF.R.U64 R15, R10, R8.reuse, R3.reuse ;  /* 0x000000080a0f7219 */ /* 0x190fe40000001203 */
[----:B------:R-:W-:-:S03]  /*6430*/  SHF.R.U32.HI R5, RZ, R8, R3 ;  /* 0x00000008ff057219 */ /* 0x000fc60000011603 */
[----:B------:R-:W-:Y:S02]  /*6440*/  IMAD.MOV.U32 R4, RZ, RZ, R15 ;  /* 0x000000ffff047224 */ /* 0x000fe400078e000f */
[----:B------:R-:W4:Y:S01]  /*6450*/  LDC R28, c[0x0][0x638] ;  /* 0x00018e00ff1c7b82 */ /* 0x000f220000000800 */
[----:B0-----:R-:W-:-:S07]  /*6460*/  IMAD R25, R9, R7, R12 ;  /* 0x0000000709197224 */ /* 0x001fce00078e020c */
[----:B------:R-:W0:Y:S08]  /*6470*/  LDC R29, c[0x0][0x610] ;  /* 0x00018400ff1d7b82 */ /* 0x000e300000000800 */
[----:B------:R-:W0:Y:S01]  /*6480*/  LDC R30, c[0x0][0x600] ;  /* 0x00018000ff1e7b82 */ /* 0x000e220000000800 */
[----:B-1-3--:R-:W-:Y:S05]  /*6490*/  @!P0 BRA `(.L_x_161) ;  /* 0x0000000000288947 */ /* 0x00afea0003800000 */
[----:B------:R-:W1:Y:S02]  /*64a0*/  LDC R0, c[0x0][0x64c] ;  /* 0x00019300ff007b82 */ /* 0x000e640000000800 */
[----:B-1----:R-:W-:-:S05]  /*64b0*/  IADD3 R3, P0, R15, R0, RZ ;  /* 0x000000000f037210 */ /* 0x002fca0007f1e0ff */
        /* <DEDUP_REMOVED lines=8> */
.L_x_161:
[----:B------:R-:W-:Y:S01]  /*6540*/  ISETP.NE.AND P0, PT, R2, 0x1, PT ;  /* 0x000000010200780c */ /* 0x000fe20003f05270 */
[----:B------:R-:W-:Y:S01]  /*6550*/  IMAD.MOV R14, RZ, RZ, -R14 ;  /* 0x000000ffff0e7224 */ /* 0x000fe200078e0a0e */
[----:B--2---:R-:W-:Y:S02]  /*6560*/  SHF.R.U64 R0, R4, R24, R5 ;  /* 0x0000001804007219 */ /* 0x004fe40000001205 */
[----:B------:R-:W-:Y:S02]  /*6570*/  LOP3.LUT R3, R10, R97, RZ, 0xc0, !PT ;  /* 0x000000610a037212 */ /* 0x000fe400078ec0ff */
[----:B------:R-:W-:Y:S01]  /*6580*/  LOP3.LUT R6, R13, R96, RZ, 0xc0, !PT ;  /* 0x000000600d067212 */ /* 0x000fe200078ec0ff */
[----:B------:R-:W-:Y:S02]  /*6590*/  IMAD.MOV R4, RZ, RZ, -R0 ;  /* 0x000000ffff047224 */ /* 0x000fe400078e0a00 */
[----:B------:R-:W-:Y:S02]  /*65a0*/  IMAD R0, R92, R0, R3 ;  /* 0x000000005c007224 */ /* 0x000fe400078e0203 */
[----:B----4-:R-:W-:-:S02]  /*65b0*/  IMAD R3, R4, R28, R15 ;  /* 0x0000001c04037224 */ /* 0x010fc400078e020f */
[----:B------:R-:W-:Y:S02]  /*65c0*/  @P0 IMAD R25, R21, R14, R20 ;  /* 0x0000000e15190224 */ /* 0x000fe400078e0214 */
[----:B0-----:R-:W-:Y:S02]  /*65d0*/  IMAD R5, R3, R30, R6 ;  /* 0x0000001e03057224 */ /* 0x001fe400078e0206 */
[----:B------:R-:W-:Y:S02]  /*65e0*/  IMAD R0, R0, R29, R25 ;  /* 0x0000001d00007224 */ /* 0x000fe400078e0219 */
[----:B------:R-:W-:-:S03]  /*65f0*/  IMAD.MOV.U32 R4, RZ, RZ, 0x1 ;  /* 0x00000001ff047424 */ /* 0x000fc600078e00ff */
[----:B------:R-:W-:Y:S02]  /*6600*/  SEL R100, R5, R0, !P0 ;  /* 0x0000000005647207 */ /* 0x000fe40004000000 */
[----:B------:R-:W-:Y:S02]  /*6610*/  PRMT R3, R4, 0x7610, R3 ;  /* 0x0000761004037816 */ /* 0x000fe40000000003 */
[----:B------:R-:W-:-:S07]  /*6620*/  SEL R0, R0, R5, !P0 ;  /* 0x0000000500007207 */ /* 0x000fce0004000000 */
.L_x_159:
[----:B------:R-:W-:Y:S01]  /*6630*/  UIADD3 UR41, UR43, UR41, URZ ;  /* 0x000000292b297290 */ /* 0x000fe2000fffe03f */
[----:B------:R-:W-:Y:S01]  /*6640*/  LOP3.LUT P0, RZ, R3, 0xff, RZ, 0xc0, !PT ;  /* 0x000000ff03ff7812 */ /* 0x000fe2000780c0ff */
[----:B------:R-:W-:Y:S02]  /*6650*/  IMAD.MOV.U32 R101, RZ, RZ, R0 ;  /* 0x000000ffff657224 */ /* 0x000fe400078e0000 */
[----:B------:R-:W-:Y:S02]  /*6660*/  USHF.R.U32.HI UR4, URZ, 0x2, UR41 ;  /* 0x000000023f047899 */ /* 0x000fe40008011629 */
[----:B------:R-:W-:Y:S02]  /*6670*/  UISETP.GT.U32.AND UP1, UPT, UR41, 0x3, UPT ;  /* 0x000000032900788c */ /* 0x000fe4000bf24070 */
[----:B------:R-:W-:Y:S02]  /*6680*/  ULOP3.LUT UR4, UR4, 0x1, URZ, 0xc0, !UPT ;  /* 0x0000000104047892 */ /* 0x000fe4000f8ec03f */
[----:B------:R-:W-:-:S02]  /*6690*/  UISETP.LT.U32.AND UP1, UPT, UR43, 0x4, UP1 ;  /* 0x000000042b00788c */ /* 0x000fc40008f21070 */
[----:B------:R-:W-:Y:S02]  /*66a0*/  UISETP.NE.U32.AND UP0, UPT, UR4, 0x1, UPT ;  /* 0x000000010400788c */ /* 0x000fe4000bf05070 */
[----:B------:R-:W-:Y:S02]  /*66b0*/  USEL UR5, URZ, 0x1, !UP1 ;  /* 0x000000013f057887 */ /* 0x000fe4000c800000 */
[----:B------:R-:W-:Y:S02]  /*66c0*/  UISETP.GT.U32.AND UP0, UPT, UR43, 0x3, !UP0 ;  /* 0x000000032b00788c */ /* 0x000fe4000c704070 */
[----:B------:R-:W-:Y:S02]  /*66d0*/  ULOP3.LUT UR41, UR41, 0x3, URZ, 0xc0, !UPT ;  /* 0x0000000329297892 */ /* 0x000fe4000f8ec03f */
[----:B------:R-:W-:-:S04]  /*66e0*/  USEL UR4, URZ, 0x1, !UP0 ;  /* 0x000000013f047887 */ /* 0x000fc8000c000000 */
[----:B------:R-:W-:Y:S01]  /*66f0*/  ULOP3.LUT UR40, UR4, UR40, UR5, 0x96, !UPT ;  /* 0x0000002804287292 */ /* 0x000fe2000f8e9605 */
[----:B------:R-:W-:Y:S11]  /*6700*/  @P0 BRA `(.L_x_162) ;  /* 0xffffffac00400947 */ /* 0x000ff6000383ffff */
[----:B------:R-:W-:Y:S05]  /*6710*/  EXIT ;  /* 0x000000000000794d */ /* 0x000fea0003800000 */
.L_x_7:
        /* <DEDUP_REMOVED lines=26> */
.L_x_164:
[----:B------:R-:W0:Y:S01]  /*68c0*/  LDC.64 R28, c[0x0][0x640] ;  /* 0x00019000ff1c7b82 */ /* 0x000e220000000a00 */
[-CC-:B------:R-:W-:Y:S01]  /*68d0*/  SHF.R.U64 R21, R14, R6.reuse, R15.reuse ;  /* 0x000000060e157219 */ /* 0x180fe2000000120f */
[----:B------:R-:W-:Y:S01]  /*68e0*/  IMAD.MOV.U32 R30, RZ, RZ, 0x1 ;  /* 0x00000001ff1e7424 */ /* 0x000fe200078e00ff */
[----:B------:R-:W-:Y:S02]  /*68f0*/  SHF.R.U32.HI R6, RZ, R6, R15 ;  /* 0x00000006ff067219 */ /* 0x000fe4000001160f */
[----:B------:R-:W-:-:S03]  /*6900*/  IADD3 R13, P0, RZ, -R21, RZ ;  /* 0x80000015ff0d7210 */ /* 0x000fc60007f1e0ff */
[----:B------:R-:W1:Y:S02]  /*6910*/  LDC R12, c[0x0][0x618] ;  /* 0x00018600ff0c7b82 */ /* 0x000e640000000800 */
[----:B------:R-:W-:-:S04]  /*6920*/  IMAD.X R11, RZ, RZ, ~R6, P0 ;  /* 0x000000ffff0b7224 */ /* 0x000fc800000e0e06 */
[-C--:B------:R-:W-:Y:S02]  /*6930*/  IMAD R6, R11, R24.reuse, RZ ;  /* 0x000000180b067224 */ /* 0x080fe400078e02ff */
[----:B------:R-:W2:Y:S01]  /*6940*/  LDC R14, c[0x0][0x608] ;  /* 0x00018200ff0e7b82 */ /* 0x000ea20000000800 */
[----:B------:R-:W-:-:S04]  /*6950*/  IMAD.WIDE.U32 R10, R13, R24, R16 ;  /* 0x000000180d0a7225 */ /* 0x000fc800078e0010 */
[----:B------:R-:W-:-:S03]  /*6960*/  IMAD R13, R13, R25, R6 ;  /* 0x000000190d0d7224 */ /* 0x000fc600078e0206 */
[----:B------:R-:W3:Y:S01]  /*6970*/  LDC R27, c[0x0][0x658] ;  /* 0x00019600ff1b7b82 */ /* 0x000ee20000000800 */
[----:B------:R-:W-:Y:S01]  /*6980*/  IMAD.IADD R11, R11, 0x1, R13 ;  /* 0x000000010b0b7824 */ /* 0x000fe200078e020d */
[----:B0-----:R-:W-:-:S04]  /*6990*/  ISETP.NE.U32.AND P0, PT, R28, RZ, PT ;  /* 0x000000ff1c00720c */ /* 0x001fc80003f05070 */
[----:B------:R-:W-:Y:S02]  /*69a0*/  ISETP.NE.AND.EX P0, PT, R29, RZ, PT, P0 ;  /* 0x000000ff1d00720c */ /* 0x000fe40003f05300 */
[----:B------:R-:W0:Y:S01]  /*69b0*/  LDC R20, c[0x0][0x600] ;  /* 0x00018000ff147b82 */ /* 0x000e220000000800 */
[-CC-:B-1----:R-:W-:Y:S01]  /*69c0*/  SHF.R.U64 R8, R10, R12.reuse, R11.reuse ;  /* 0x0000000c0a087219 */ /* 0x182fe2000000120b */
[----:B------:R-:W-:Y:S01]  /*69d0*/  IMAD.MOV.U32 R10, RZ, RZ, -0x1 ;  /* 0xffffffffff0a7424 */ /* 0x000fe200078e00ff */
[----:B------:R-:W-:-:S05]  /*69e0*/  SHF.R.U32.HI R11, RZ, R12, R11 ;  /* 0x0000000cff0b7219 */ /* 0x000fca000001160b */
[----:B------:R-:W1:Y:S01]  /*69f0*/  LDC R24, c[0x0][0x648] ;  /* 0x00019200ff187b82 */ /* 0x000e620000000800 */
[-CC-:B--2---:R-:W-:Y:S02]  /*6a00*/  SHF.R.U64 R23, R8, R14.reuse, R11.reuse ;  /* 0x0000000e08177219 */ /* 0x184fe4000000120b */
[----:B------:R-:W-:-:S05]  /*6a10*/  SHF.R.U32.HI R6, RZ, R14, R11 ;  /* 0x0000000eff067219 */ /* 0x000fca000001160b */
[----:B------:R-:W2:Y:S01]  /*6a20*/  LDC R26, c[0x0][0x638] ;  /* 0x00018e00ff1a7b82 */ /* 0x000ea20000000800 */
[-C--:B---3--:R-:W-:Y:S02]  /*6a30*/  SHF.L.U32 R10, R10, R27.reuse, RZ ;  /* 0x0000001b0a0a7219 */ /* 0x088fe400000006ff */
[-CC-:B------:R-:W-:Y:S02]  /*6a40*/  SHF.R.U64 R25, R23, R27.reuse, R6.reuse ;  /* 0x0000001b17197219 */ /* 0x180fe40000001206 */
[----:B------:R-:W-:Y:S02]  /*6a50*/  LOP3.LUT R32, RZ, R10, RZ, 0x33, !PT ;  /* 0x0000000aff207212 */ /* 0x000fe400078e33ff */
[----:B------:R-:W-:Y:S01]  /*6a60*/  SHF.R.U32.HI R11, RZ, R27, R6 ;  /* 0x0000001bff0b7219 */ /* 0x000fe20000011606 */
[----:B------:R-:W3:Y:S01]  /*6a70*/  LDC R31, c[0x0][0x610] ;  /* 0x00018400ff1f7b82 */ /* 0x000ee20000000800 */
[----:B------:R-:W-:Y:S01]  /*6a80*/  IMAD.MOV.U32 R10, RZ, RZ, R25 ;  /* 0x000000ffff0a7224 */ /* 0x000fe200078e0019 */
[----:B------:R-:W-:Y:S06]  /*6a90*/  @!P0 BRA `(.L_x_165) ;  /* 0x0000000000288947 */ /* 0x000fec0003800000 */
        /* <DEDUP_REMOVED lines=10> */
.L_x_165:
[----:B------:R-:W-:Y:S02]  /*6b40*/  ISETP.NE.AND P0, PT, R2, 0x1, PT ;  /* 0x000000010200780c */ /* 0x000fe40003f05270 */
[----:B-1----:R-:W-:Y:S01]  /*6b50*/  SHF.R.U64 R6, R10, R24, R11 ;  /* 0x000000180a067219 */ /* 0x002fe2000000120b */
[----:B0-----:R-:W-:Y:S01]  /*6b60*/  VIADD R11, R20, 0xffffffff ;  /* 0xffffffff140b7836 */ /* 0x001fe20000000000 */
[----:B------:R-:W-:Y:S02]  /*6b70*/  SHF.L.U32 R30, R30, R27, RZ ;  /* 0x0000001b1e1e7219 */ /* 0x000fe400000006ff */
[----:B------:R-:W-:Y:S01]  /*6b80*/  LOP3.LUT R5, R23, R32, RZ, 0xc0, !PT ;  /* 0x0000002017057212 */ /* 0x000fe200078ec0ff */
[----:B------:R-:W-:-:S04]  /*6b90*/  IMAD.MOV R10, RZ, RZ, -R6 ;  /* 0x000000ffff0a7224 */ /* 0x000fc800078e0a06 */
[----:B------:R-:W-:Y:S01]  /*6ba0*/  IMAD R6, R30, R6, R5 ;  /* 0x000000061e067224 */ /* 0x000fe200078e0205 */
[----:B------:R-:W-:Y:S01]  /*6bb0*/  LOP3.LUT R5, R8, R11, RZ, 0xc0, !PT ;  /* 0x0000000b08057212 */ /* 0x000fe200078ec0ff */
[----:B------:R-:W-:Y:S02]  /*6bc0*/  @P0 IMAD R7, R9, R22, R4 ;  /* 0x0000001609070224 */ /* 0x000fe400078e0204 */
[----:B--2---:R-:W-:Y:S02]  /*6bd0*/  IMAD R4, R10, R26, R25 ;  /* 0x0000001a0a047224 */ /* 0x004fe400078e0219 */
[----:B---3--:R-:W-:Y:S02]  /*6be0*/  IMAD R7, R6, R31, R7 ;  /* 0x0000001f06077224 */ /* 0x008fe400078e0207 */
[----:B------:R-:W-:Y:S02]  /*6bf0*/  IMAD R4, R4, R20, R5 ;  /* 0x0000001404047224 */ /* 0x000fe400078e0205 */
[----:B------:R-:W-:-:S02]  /*6c00*/  IMAD.MOV.U32 R8, RZ, RZ, 0x1 ;  /* 0x00000001ff087424 */ /* 0x000fc400078e00ff */
[----:B------:R-:W-:Y:S01]  /*6c10*/  IMAD.MOV.U32 R6, RZ, RZ, R21 ;  /* 0x000000ffff067224 */ /* 0x000fe200078e0015 */
[----:B------:R-:W-:Y:S02]  /*6c20*/  SEL R19, R4, R7, !P0 ;  /* 0x0000000704137207 */ /* 0x000fe40004000000 */
[----:B------:R-:W-:-:S07]  /*6c30*/  SEL R20, R7, R4, !P0 ;  /* 0x0000000407147207 */ /* 0x000fce0004000000 */
.L_x_163:
[----:B------:R-:W-:-:S08]  /*6c40*/  NOP ;  /* 0x0000000000007918 */ /* 0x000fd00000000000 */
[----:B------:R-:W0:-:S00]  /*6c50*/  USETMAXREG.DEALLOC.CTAPOOL 0x28 ;  /* 0x00000028000079c8 */ /* 0x000e0000080e0500 */
[----:B0-----:R-:W-:-:S13]  /*6c60*/  ISETP.NE.AND P0, PT, R3, RZ, PT ;  /* 0x000000ff0300720c */ /* 0x001fda0003f05270 */
[----:B------:R-:W-:Y:S05]  /*6c70*/  @P0 EXIT ;  /* 0x000000000000094d */ /* 0x000fea0003800000 */
[----:B------:R-:W-:Y:S01]  /*6c80*/  LOP3.LUT P0, RZ, R8, 0xff, RZ, 0xc0, !PT ;  /* 0x000000ff08ff7812 */ /* 0x000fe2000780c0ff */
[----:B------:R-:W-:Y:S02]  /*6c90*/  IMAD.MOV.U32 R3, RZ, RZ, 0x1 ;  /* 0x00000001ff037424 */ /* 0x000fe400078e00ff */
[----:B------:R-:W-:-:S10]  /*6ca0*/  IMAD.MOV.U32 R8, RZ, RZ, RZ ;  /* 0x000000ffff087224 */ /* 0x000fd400078e00ff */
[----:B------:R-:W-:Y:S05]  /*6cb0*/  @!P0 BRA `(.L_x_166) ;  /* 0x0000000c00288947 */ /* 0x000fea0003800000 */
[----:B------:R-:W0:Y:S01]  /*6cc0*/  LDC R3, c[0x0][0x28c] ;  /* 0x0000a300ff037b82 */ /* 0x000e220000000800 */
[----:B------:R-:W-:Y:S01]  /*6cd0*/  ULDC UR5, c[0x0][0x658] ;  /* 0x0001960000057ab9 */ /* 0x000fe20000000800 */
[----:B------:R-:W-:Y:S01]  /*6ce0*/  UMOV UR6, 0xffffffff ;  /* 0xffffffff00067882 */ /* 0x000fe20000000000 */
[----:B------:R-:W-:Y:S01]  /*6cf0*/  BSSY B0, `(.L_x_166) ;  /* 0x00000c6000007945 */ /* 0x000fe20003800000 */
[----:B------:R-:W-:Y:S01]  /*6d00*/  USHF.L.U32 UR6, UR6, UR5, URZ ;  /* 0x0000000506067299 */ /* 0x000fe2000800063f */
[----:B------:R-:W-:Y:S01]  /*6d10*/  IMAD.MOV.U32 R10, RZ, RZ, 0x1 ;  /* 0x00000001ff0a7424 */ /* 0x000fe200078e00ff */
[----:B------:R-:W-:Y:S01]  /*6d20*/  LOP3.LUT R13, R18, 0x2, RZ, 0xfc, !PT ;  /* 0x00000002120d7812 */ /* 0x000fe200078efcff */
[----:B------:R-:W-:Y:S01]  /*6d30*/  IMAD.MOV.U32 R8, RZ, RZ, RZ ;  /* 0x000000ffff087224 */ /* 0x000fe200078e00ff */
[----:B------:R-:W1:Y:S01]  /*6d40*/  S2UR UR8, SR_CgaCtaId ;  /* 0x00000000000879c3 */ /* 0x000e620000008800 */
[----:B------:R-:W-:Y:S01]  /*6d50*/  ULDC UR4, c[0x0][0x600] ;  /* 0x0001800000047ab9 */ /* 0x000fe20000000800 */
[----:B------:R-:W-:Y:S01]  /*6d60*/  UMOV UR7, 0x1 ;  /* 0x0000000100077882 */ /* 0x000fe20000000000 */
[----:B------:R-:W-:-:S02]  /*6d70*/  UIADD3 UR15, UR4, -0x1, URZ ;  /* 0xffffffff040f7890 */ /* 0x000fc4000fffe03f */
[----:B------:R-:W-:Y:S02]  /*6d80*/  USHF.L.U32 UR17, UR7, UR5, URZ ;  /* 0x0000000507117299 */ /* 0x000fe4000800063f */
[----:B------:R-:W-:Y:S01]  /*6d90*/  ULOP3.LUT UR16, URZ, UR6, URZ, 0x33, !UPT ;  /* 0x000000063f107292 */ /* 0x000fe2000f8e333f */
[----:B------:R-:W-:Y:S01]  /*6da0*/  ULDC.64 UR20, c[0x0][0x198] ;  /* 0x0000660000147ab9 */ /* 0x000fe20000000a00 */
[----:B0-----:R-:W-:-:S05]  /*6db0*/  VIADD R3, R3, 0x1f ;  /* 0x0000001f03037836 */ /* 0x001fca0000000000 */
[----:B------:R-:W-:Y:S01]  /*6dc0*/  SHF.R.S32.HI R4, RZ, 0x1f, R3 ;  /* 0x0000001fff047819 */ /* 0x000fe20000011403 */
[----:B-1----:R-:W-:-:S03]  /*6dd0*/  IMAD.U32 R11, RZ, RZ, UR8 ;  /* 0x00000008ff0b7e24 */ /* 0x002fc6000f8e00ff */
[----:B------:R-:W-:Y:S01]  /*6de0*/  LEA.HI R4, R4, R3, RZ, 0x5 ;  /* 0x0000000304047211 */ /* 0x000fe200078f28ff */
[----:B------:R-:W-:-:S03]  /*6df0*/  IMAD.MOV.U32 R3, RZ, RZ, 0x1 ;  /* 0x00000001ff037424 */ /* 0x000fc600078e00ff */
[----:B------:R-:W-:-:S05]  /*6e00*/  SHF.R.S32.HI R9, RZ, 0x5, R4 ;  /* 0x00000005ff097819 */ /* 0x000fca0000011404 */
[----:B------:R-:W-:-:S07]  /*6e10*/  VIADD R12, R9, 0x1 ;  /* 0x00000001090c7836 */ /* 0x000fce0000000000 */
.L_x_177:
[----:B------:R-:W-:-:S03]  /*6e20*/  UMOV UR4, 0xffffffff ;  /* 0xffffffff00047882 */ /* 0x000fc60000000000 */
[----:B------:R-:W-:Y:S05]  /*6e30*/  BRA.DIV UR4, `(.L_x_167) ;  /* 0x0000000e04b07947 */ /* 0x000fea000b800000 */
[----:B------:R-:W-:-:S13]  /*6e40*/  ELECT P6, URZ, PT ;  /* 0x00000000003f782f */ /* 0x000fda00038c0000 */
.L_x_188:
[----:B------:R-:W0:Y:S01]  /*6e50*/  LDC R4, c[0x0][0x28c] ;  /* 0x0000a300ff047b82 */ /* 0x000e220000000800 */
[----:B------:R-:W-:Y:S01]  /*6e60*/  BSSY B1, `(.L_x_168) ;  /* 0x000003b000017945 */ /* 0x000fe20003800000 */
[----:B0-----:R-:W-:-:S13]  /*6e70*/  ISETP.LT.OR P6, PT, R4, 0x1, !P6 ;  /* 0x000000010400780c */ /* 0x001fda00077c1670 */
[----:B------:R-:W-:Y:S05]  /*6e80*/  @P6 BRA `(.L_x_169) ;  /* 0x0000000000e06947 */ /* 0x000fea0003800000 */
[----:B------:R-:W-:Y:S02]  /*6e90*/  IMAD R20, R20, 0x2, R11 ;  /* 0x0000000214147824 */ /* 0x000fe400078e020b */
[----:B------:R-:W-:Y:S02]  /*6ea0*/  IMAD.SHL.U32 R21, R19, 0x80, RZ ;  /* 0x0000008013157824 */ /* 0x000fe400078e00ff */
[----:B------:R-:W-:Y:S02]  /*6eb0*/  IMAD.MOV.U32 R22, RZ, RZ, RZ ;  /* 0x000000ffff167224 */ /* 0x000fe400078e00ff */
[----:B------:R-:W-:Y:S02]  /*6ec0*/  IMAD.MOV.U32 R4, RZ, RZ, R12 ;  /* 0x000000ffff047224 */ /* 0x000fe400078e000c */
[----:B------:R-:W-:Y:S02]  /*6ed0*/  IMAD.MOV.U32 R5, RZ, RZ, R3 ;  /* 0x000000ffff057224 */ /* 0x000fe400078e0003 */
[----:B------:R-:W-:-:S02]  /*6ee0*/  IMAD.MOV.U32 R14, RZ, RZ, R8 ;  /* 0x000000ffff0e7224 */ /* 0x000fc400078e0008 */
[----:B------:R-:W-:-:S07]  /*6ef0*/  IMAD.SHL.U32 R19, R20, 0x40, RZ ;  /* 0x0000004014137824 */ /* 0x000fce00078e00ff */
.L_x_172:
[----:B------:R-:W0:Y:S01]  /*6f00*/  S2UR UR4, SR_CgaCtaId ;  /* 0x00000000000479c3 */ /* 0x000e220000008800 */
[----:B------:R-:W-:Y:S02]  /*6f10*/  MOV R20, 0x400 ;  /* 0x0000040000147802 */ /* 0x000fe40000000f00 */
[----:B------:R-:W-:Y:S02]  /*6f20*/  SHF.L.U32 R7, R5, 0x1f, RZ ;  /* 0x0000001f05077819 */ /* 0x000fe400000006ff */
[----:B------:R-:W-:-:S13]  /*6f30*/  ISETP.NE.AND P1, PT, R0, RZ, PT ;  /* 0x000000ff0000720c */ /* 0x000fda0003f25270 */
[----:B------:R-:W1:Y:S01]  /*6f40*/  @!P1 LDC R15, c[0x0][0x500] ;  /* 0x00014000ff0f9b82 */ /* 0x000e620000000800 */
[----:B0-----:R-:W-:-:S05]  /*6f50*/  IMAD.U32 R11, RZ, RZ, UR4 ;  /* 0x00000004ff0b7e24 */ /* 0x001fca000f8e00ff */
[----:B------:R-:W-:-:S05]  /*6f60*/  LEA R23, R11, R20, 0x18 ;  /* 0x000000140b177211 */ /* 0x000fca00078ec0ff */
[----:B------:R-:W-:-:S04]  /*6f70*/  IMAD R20, R14, 0x8, R23 ;  /* 0x000000080e147824 */ /* 0x000fc800078e0217 */
[----:B------:R-:W0:Y:S02]  /*6f80*/  SYNCS.PHASECHK.TRANS64.TRYWAIT P0, [R20+URZ+0x20], R7 ;  /* 0x00002007140075a7 */ /* 0x000e24000800017f */
[----:B01----:R-:W-:Y:S05]  /*6f90*/  @!P0 BRA `(.L_x_170) ;  /* 0x0000000c00788947 */ /* 0x003fea0003800000 */
.L_x_189:
[----:B0-----:R-:W-:Y:S01]  /*6fa0*/  PRMT R7, R13, 0x9910, RZ ;  /* 0x000099100d077816 */ /* 0x001fe200000000ff */
[----:B------:R0:W-:Y:S03]  /*6fb0*/  @!P1 SYNCS.ARRIVE.TRANS64 RZ, [R20+URZ], R15 ;  /* 0x0000000f14ff99a7 */ /* 0x0001e6000800003f */
[----:B------:R-:W-:-:S13]  /*6fc0*/  ISETP.NE.AND P0, PT, R7, 0x2, PT ;  /* 0x000000020700780c */ /* 0x000fda0003f05270 */
[----:B0-----:R-:W-:Y:S05]  /*6fd0*/  @P0 BRA `(.L_x_171) ;  /* 0x0000000000040947 */ /* 0x001fea0003800000 */
[----:B------:R-:W-:Y:S01]  /*6fe0*/  BPT.TRAP 0x1 ;  /* 0x000000040000795c */ /* 0x000fe20000300000 */
.L_x_171:
[----:B------:R-:W-:Y:S01]  /*6ff0*/  IMAD R7, R14, 0x2, R11 ;  /* 0x000000020e077824 */ /* 0x000fe200078e020b */
[----:B------:R-:W-:Y:S01]  /*7000*/  R2UR UR9, R20 ;  /* 0x00000000140972ca */ /* 0x000fe200000e0000 */
[----:B------:R-:W-:Y:S01]  /*7010*/  VIADD R4, R4, 0xffffffff ;  /* 0xffffffff04047836 */ /* 0x000fe20000000000 */
[----:B------:R-:W-:Y:S01]  /*7020*/  UIADD3 UR4, UP0, UR20, 0xf0, URZ ;  /* 0x000000f014047890 */ /* 0x000fe2000ff1e03f */
[----:B------:R-:W-:Y:S01]  /*7030*/  IMAD.SHL.U32 R7, R7, 0x800, RZ ;  /* 0x0000080007077824 */ /* 0x000fe200078e00ff */
[----:B------:R-:W-:Y:S01]  /*7040*/  R2UR UR11, R19 ;  /* 0x00000000130b72ca */ /* 0x000fe200000e0000 */
[----:B------:R-:W-:Y:S01]  /*7050*/  UIADD3 UR22, UP1, UR20, 0x1f0, URZ ;  /* 0x000001f014167890 */ /* 0x000fe2000ff3e03f */
[----:B------:R-:W-:Y:S01]  /*7060*/  R2UR UR10, R22 ;  /* 0x00000000160a72ca */ /* 0x000fe200000e0000 */
[--C-:B------:R-:W-:Y:S01]  /*7070*/  IMAD R7, R7, 0x4, R23.reuse ;  /* 0x0000000407077824 */ /* 0x100fe200078e0217 */
[----:B------:R-:W-:Y:S01]  /*7080*/  R2UR UR12, R6 ;  /* 0x00000000060c72ca */ /* 0x000fe200000e0000 */
[C---:B------:R-:W-:Y:S01]  /*7090*/  IMAD R23, R14.reuse, 0x4000, R23 ;  /* 0x000040000e177824 */ /* 0x040fe200078e0217 */
[----:B------:R-:W-:Y:S01]  /*70a0*/  R2UR UR18, R21 ;  /* 0x00000000151272ca */ /* 0x000fe200000e0000 */
[----:B------:R-:W-:Y:S01]  /*70b0*/  VIADD R14, R14, 0x1 ;  /* 0x000000010e0e7836 */ /* 0x000fe20000000000 */
[----:B------:R-:W-:Y:S01]  /*70c0*/  R2UR UR5, R7 ;  /* 0x00000000070572ca */ /* 0x000fe200000e0000 */
[----:B------:R-:W-:Y:S01]  /*70d0*/  UIADD3.X UR23, URZ, UR21, URZ, UP1, !UPT ;  /* 0x000000153f177290 */ /* 0x000fe20008ffe43f */
[----:B------:R-:W-:Y:S01]  /*70e0*/  R2UR UR8, R23 ;  /* 0x00000000170872ca */ /* 0x000fe200000e0000 */
[----:B------:R-:W-:Y:S01]  /*70f0*/  UMOV UR19, 0x30000 ;  /* 0x0003000000137882 */ /* 0x000fe20000000000 */
[----:B------:R-:W-:Y:S01]  /*7100*/  ISETP.GT.AND P1, PT, R4, 0x1, PT ;  /* 0x000000010400780c */ /* 0x000fe20003f24270 */
[----:B------:R-:W-:Y:S01]  /*7110*/  UMOV UR6, 0x0 ;  /* 0x0000000000067882 */ /* 0x000fe20000000000 */
[----:B------:R-:W-:Y:S01]  /*7120*/  UMOV UR7, 0x10000000 ;  /* 0x1000000000077882 */ /* 0x000fe20000000000 */
[----:B------:R-:W-:Y:S01]  /*7130*/  ISETP.NE.AND P0, PT, R14, 0x4, PT ;  /* 0x000000040e00780c */ /* 0x000fe20003f05270 */
[----:B------:R-:W-:-:S03]  /*7140*/  VIADD R22, R22, 0x20 ;  /* 0x0000002016167836 */ /* 0x000fc60000000000 */
[----:B------:R-:W-:Y:S02]  /*7150*/  SEL R20, RZ, 0x1, P0 ;  /* 0x00000001ff147807 */ /* 0x000fe40000000000 */
[----:B------:R-:W-:Y:S01]  /*7160*/  UIADD3 UR13, UR5, 0x100, URZ ;  /* 0x00000100050d7890 */ /* 0x000fe2000fffe03f */
[----:B------:R-:W-:Y:S01]  /*7170*/  SEL R14, R14, RZ, P0 ;  /* 0x000000ff0e0e7207 */ /* 0x000fe20000000000 */
[----:B------:R-:W-:Y:S01]  /*7180*/  UIADD3.X UR5, URZ, UR21, URZ, UP0, !UPT ;  /* 0x000000153f057290 */ /* 0x000fe200087fe43f */
[----:B------:R-:W-:Y:S01]  /*7190*/  LOP3.LUT R5, R5, R20, RZ, 0x3c, !PT ;  /* 0x0000001405057212 */ /* 0x000fe200078e3cff */
[----:B------:R-:W-:-:S03]  /*71a0*/  UIADD3 UR14, UR8, 0x10100, URZ ;  /* 0x00010100080e7890 */ /* 0x000fc6000fffe03f */
[----:B------:R-:W-:-:S04]  /*71b0*/  UMOV UR8, UR13 ;  /* 0x0000000d00087c82 */ /* 0x000fc80008000000 */
[----:B------:R0:W-:Y:S02]  /*71c0*/  UTMALDG.3D.MULTICAST [UR8], [UR4], UR19, desc[UR6] ;  /* 0x00000608040073b4 */ /* 0x0001e40008011813 */
[----:B0-----:R-:W-:Y:S01]  /*71d0*/  UMOV UR8, UR14 ;  /* 0x0000000e00087c82 */ /* 0x001fe20008000000 */
[----:B------:R-:W-:Y:S02]  /*71e0*/  UMOV UR11, UR18 ;  /* 0x00000012000b7c82 */ /* 0x000fe40008000000 */
[----:B------:R0:W-:Y:S02]  /*71f0*/  UTMALDG.3D [UR8], [UR22], desc[UR6] ;  /* 0x00000608160075b4 */ /* 0x0001e40008011000 */
[----:B0-----:R-:W-:Y:S05]  /*7200*/  @P1 BRA `(.L_x_172) ;  /* 0xfffffffc003c1947 */ /* 0x001fea000383ffff */
.L_x_169:
[----:B------:R-:W-:Y:S05]  /*7210*/  BSYNC B1 ;  /* 0x0000000000017941 */ /* 0x000fea0003800000 */
.L_x_168:
[----:B------:R-:W-:Y:S01]  /*7220*/  LOP3.LUT P1, RZ, R10, 0xff, RZ, 0xc0, !PT ;  /* 0x000000ff0aff7812 */ /* 0x000fe2000782c0ff */
[----:B------:R-:W-:Y:S01]  /*7230*/  IMAD.IADD R8, R9, 0x1, R8 ;  /* 0x0000000109087824 */ /* 0x000fe200078e0208 */
[----:B------:R-:W-:Y:S01]  /*7240*/  IADD3 R16, P2, R16, UR36, RZ ;  /* 0x0000002410107c10 */ /* 0x000fe2000ff5e0ff */
[----:B------:R-:W-:Y:S01]  /*7250*/  ULDC.64 UR4, c[0x0][0x650] ;  /* 0x0001940000047ab9 */ /* 0x000fe20000000a00 */
[----:B------:R-:W-:Y:S01]  /*7260*/  BSSY B1, `(.L_x_173) ;  /* 0x000006c000017945 */ /* 0x000fe20003800000 */
[----:B------:R-:W-:Y:S01]  /*7270*/  IMAD.MOV.U32 R20, RZ, RZ, -0x1 ;  /* 0xffffffffff147424 */ /* 0x000fe200078e00ff */
[----:B------:R-:W-:Y:S01]  /*7280*/  SHF.R.U32.HI R4, RZ, 0x2, R8 ;  /* 0x00000002ff047819 */ /* 0x000fe20000011608 */
[----:B------:R-:W-:Y:S01]  /*7290*/  IMAD.MOV.U32 R19, RZ, RZ, -0x1 ;  /* 0xffffffffff137424 */ /* 0x000fe200078e00ff */
[----:B------:R-:W-:Y:S02]  /*72a0*/  ISETP.GT.U32.AND P0, PT, R8, 0x3, PT ;  /* 0x000000030800780c */ /* 0x000fe40003f04070 */
[----:B------:R-:W-:-:S02]  /*72b0*/  LOP3.LUT R4, R4, 0x1, RZ, 0xc0, !PT ;  /* 0x0000000104047812 */ /* 0x000fc400078ec0ff */
[----:B------:R-:W-:Y:S01]  /*72c0*/  ISETP.LT.U32.AND P0, PT, R9, 0x4, P0 ;  /* 0x000000040900780c */ /* 0x000fe20000701070 */
[----:B------:R-:W0:Y:S01]  /*72d0*/  @P1 S2R R11, SR_CgaCtaId ;  /* 0x00000000000b1919 */ /* 0x000e220000008800 */
[----:B------:R-:W-:Y:S02]  /*72e0*/  @P1 MOV R6, 0x400 ;  /* 0x0000040000061802 */ /* 0x000fe40000000f00 */
[----:B------:R-:W-:Y:S02]  /*72f0*/  IADD3.X R17, R17, UR42, RZ, P2, !PT ;  /* 0x0000002a11117c10 */ /* 0x000fe400097fe4ff */
[----:B------:R-:W-:Y:S02]  /*7300*/  ISETP.GE.U32.AND P2, PT, R16, UR4, PT ;  /* 0x0000000410007c0c */ /* 0x000fe4000bf46070 */
[----:B------:R-:W-:Y:S02]  /*7310*/  LOP3.LUT R8, R8, 0x3, RZ, 0xc0, !PT ;  /* 0x0000000308087812 */ /* 0x000fe400078ec0ff */
[----:B------:R-:W-:-:S02]  /*7320*/  PRMT R10, RZ, 0x7610, R10 ;  /* 0x00007610ff0a7816 */ /* 0x000fc4000000000a */
[----:B0-----:R-:W-:-:S04]  /*7330*/  @P1 LEA R6, R11, R6, 0x18 ;  /* 0x000000060b061211 */ /* 0x001fc800078ec0ff */
[----:B------:R0:W-:Y:S01]  /*7340*/  @P1 SYNCS.ARRIVE.TRANS64.A1T0 RZ, [R6+URZ+0x58], RZ ;  /* 0x000058ff06ff19a7 */ /* 0x0001e2000810003f */
[----:B------:R-:W-:Y:S02]  /*7350*/  ISETP.NE.U32.AND P1, PT, R4, 0x1, PT ;  /* 0x000000010400780c */ /* 0x000fe40003f25070 */
[----:B------:R-:W-:Y:S02]  /*7360*/  SEL R4, RZ, 0x1, !P0 ;  /* 0x00000001ff047807 */ /* 0x000fe40004000000 */
[----:B------:R-:W-:Y:S02]  /*7370*/  ISETP.GE.U32.AND.EX P0, PT, R17, UR5, PT, P2 ;  /* 0x0000000511007c0c */ /* 0x000fe4000bf06120 */
[----:B------:R-:W-:Y:S01]  /*7380*/  ISETP.GT.U32.AND P1, PT, R9, 0x3, !P1 ;  /* 0x000000030900780c */ /* 0x000fe20004f24070 */
[----:B0-----:R-:W-:-:S03]  /*7390*/  IMAD.MOV.U32 R6, RZ, RZ, -0x1 ;  /* 0xffffffffff067424 */ /* 0x001fc600078e00ff */
[----:B------:R-:W-:-:S04]  /*73a0*/  SEL R5, RZ, 0x1, !P1 ;  /* 0x00000001ff057807 */ /* 0x000fc80004800000 */
[--C-:B------:R-:W-:Y:S02]  /*73b0*/  LOP3.LUT R3, R5, R3, R4.reuse, 0x96, !PT ;  /* 0x0000000305037212 */ /* 0x100fe400078e9604 */
[----:B------:R-:W-:Y:S01]  /*73c0*/  PRMT R4, RZ, 0x7610, R4 ;  /* 0x00007610ff047816 */ /* 0x000fe20000000004 */
[----:B------:R-:W-:Y:S06]  /*73d0*/  @P0 BRA `(.L_x_174) ;  /* 0x0000000400500947 */ /* 0x000fec0003800000 */
[----:B------:R-:W0:Y:S01]  /*73e0*/  S2R R19, SR_CTAID.X ;  /* 0x0000000000137919 */ /* 0x000e220000002500 */
[----:B------:R-:W-:Y:S01]  /*73f0*/  ULDC.64 UR4, c[0x0][0x628] ;  /* 0x00018a0000047ab9 */ /* 0x000fe20000000a00 */
[----:B------:R-:W1:Y:S01]  /*7400*/  LDC R20, c[0x0][0x144] ;  /* 0x00005100ff147b82 */ /* 0x000e620000000800 */
[----:B------:R-:W-:Y:S01]  /*7410*/  ISETP.NE.U32.AND P0, PT, RZ, UR4, PT ;  /* 0x00000004ff007c0c */ /* 0x000fe2000bf05070 */
[----:B------:R-:W2:Y:S01]  /*7420*/  S2R R14, SR_CTAID.Y ;  /* 0x00000000000e7919 */ /* 0x000ea20000002600 */
[----:B------:R-:W-:Y:S01]  /*7430*/  ULDC UR7, c[0x0][0x630] ;  /* 0x00018c0000077ab9 */ /* 0x000fe20000000800 */
[----:B------:R-:W-:Y:S01]  /*7440*/  ULDC UR8, c[0x0][0x150] ;  /* 0x0000540000087ab9 */ /* 0x000fe20000000800 */
[----:B------:R-:W-:Y:S01]  /*7450*/  ISETP.NE.AND.EX P0, PT, RZ, UR5, PT, P0 ;  /* 0x00000005ff007c0c */ /* 0x000fe2000bf05300 */
[----:B------:R-:W-:Y:S02]  /*7460*/  IMAD.MOV.U32 R4, RZ, RZ, R16 ;  /* 0x000000ffff047224 */ /* 0x000fe400078e0010 */
[----:B------:R-:W-:Y:S01]  /*7470*/  IMAD.MOV.U32 R5, RZ, RZ, R17 ;  /* 0x000000ffff057224 */ /* 0x000fe200078e0011 */
[----:B0-----:R-:W-:-:S09]  /*7480*/  I2FP.F32.U32 R21, R19 ;  /* 0x0000001300157245 */ /* 0x001fd20000201000 */
[----:B------:R-:W-:Y:S05]  /*7490*/  @!P0 BRA `(.L_x_175) ;  /* 0x0000000000288947 */ /* 0x000fea0003800000 */
[----:B------:R-:W-:Y:S02]  /*74a0*/  ULDC UR6, c[0x0][0x634] ;  /* 0x00018d0000067ab9 */ /* 0x000fe40000000800 */
[----:B------:R-:W-:-:S05]  /*74b0*/  IADD3 R5, P0, R16, UR6, RZ ;  /* 0x0000000610057c10 */ /* 0x000fca000ff1e0ff */
[----:B------:R-:W-:-:S04]  /*74c0*/  IMAD.X R15, RZ, RZ, R17, P0 ;  /* 0x000000ffff0f7224 */ /* 0x000fc800000e0611 */
[----:B------:R-:W-:-:S04]  /*74d0*/  IMAD.WIDE.U32 R6, R15, UR4, RZ ;  /* 0x000000040f067c25 */ /* 0x000fc8000f8e00ff */
[----:B------:R-:W-:-:S04]  /*74e0*/  IMAD.WIDE.U32 R6, P0, R5, UR5, R6 ;  /* 0x0000000505067c25 */ /* 0x000fc8000f800006 */
[----:B------:R-:W-:-:S04]  /*74f0*/  IMAD.WIDE.U32 R4, R5, UR4, RZ ;  /* 0x0000000405047c25 */ /* 0x000fc8000f8e00ff */
[----:B------:R-:W-:Y:S01]  /*7500*/  IMAD.MOV.U32 R4, RZ, RZ, R7 ;  /* 0x000000ffff047224 */ /* 0x000fe200078e0007 */
[----:B------:R-:W-:Y:S01]  /*7510*/  IADD3 RZ, P1, R5, R6, RZ ;  /* 0x0000000605ff7210 */ /* 0x000fe20007f3e0ff */
[----:B------:R-:W-:-:S04]  /*7520*/  IMAD.X R5, RZ, RZ, RZ, P0 ;  /* 0x000000ffff057224 */ /* 0x000fc800000e06ff */
[----:B------:R-:W-:-:S08]  /*7530*/  IMAD.WIDE.U32.X R4, R15, UR5, R4, P1 ;  /* 0x000000050f047c25 */ /* 0x000fd000088e0404 */
.L_x_175:
[----:B------:R-:W-:Y:S01]  /*7540*/  FMUL R21, R21, UR8 ;  /* 0x0000000815157c20 */ /* 0x000fe20008400000 */
[--C-:B------:R-:W-:Y:S01]  /*7550*/  SHF.R.U64 R15, R4, UR7, R5.reuse ;  /* 0x00000007040f7c19 */ /* 0x100fe20008001205 */
[----:B------:R-:W-:Y:S01]  /*7560*/  ULDC.64 UR4, c[0x0][0x620] ;  /* 0x0001880000047ab9 */ /* 0x000fe20000000a00 */
[----:B------:R-:W-:Y:S01]  /*7570*/  SHF.R.U32.HI R4, RZ, UR7, R5 ;  /* 0x00000007ff047c19 */ /* 0x000fe20008011605 */
[----:B------:R-:W-:Y:S01]  /*7580*/  ULDC.64 UR6, c[0x0][0x640] ;  /* 0x0001900000067ab9 */ /* 0x000fe20000000a00 */
[----:B------:R-:W-:Y:S01]  /*7590*/  IADD3 R5, P0, RZ, -R15, RZ ;  /* 0x8000000fff057210 */ /* 0x000fe20007f1e0ff */
[----:B------:R-:W0:Y:S04]  /*75a0*/  F2I.U32.TRUNC.NTZ R21, R21 ;  /* 0x0000001500157305 */ /* 0x000e28000020f000 */
[----:B------:R-:W-:Y:S01]  /*75b0*/  IMAD.X R4, RZ, RZ, ~R4, P0 ;  /* 0x000000ffff047224 */ /* 0x000fe200000e0e04 */
[----:B------:R-:W-:-:S03]  /*75c0*/  ISETP.NE.U32.AND P0, PT, RZ, UR6, PT ;  /* 0x00000006ff007c0c */ /* 0x000fc6000bf05070 */
[----:B------:R-:W-:Y:S01]  /*75d0*/  IMAD R4, R4, UR4, RZ ;  /* 0x0000000404047c24 */ /* 0x000fe2000f8e02ff */
[----:B------:R-:W-:-:S03]  /*75e0*/  ISETP.NE.AND.EX P0, PT, RZ, UR7, PT, P0 ;  /* 0x00000007ff007c0c */ /* 0x000fc6000bf05300 */
[C---:B------:R-:W-:Y:S01]  /*75f0*/  IMAD R7, R5.reuse, UR5, R4 ;  /* 0x0000000505077c24 */ /* 0x040fe2000f8e0204 */
[----:B------:R-:W-:Y:S01]  /*7600*/  ULDC UR5, c[0x0][0x154] ;  /* 0x0000550000057ab9 */ /* 0x000fe20000000800 */
[----:B------:R-:W-:Y:S01]  /*7610*/  IMAD.WIDE.U32 R4, R5, UR4, R16 ;  /* 0x0000000405047c25 */ /* 0x000fe2000f8e0010 */
[----:B------:R-:W-:-:S03]  /*7620*/  ULDC UR4, c[0x0][0x618] ;  /* 0x0001860000047ab9 */ /* 0x000fc60000000800 */
[----:B0-----:R-:W-:Y:S02]  /*7630*/  IMAD.MOV R6, RZ, RZ, -R21 ;  /* 0x000000ffff067224 */ /* 0x001fe400078e0a15 */
[----:B------:R-:W0:Y:S01]  /*7640*/  LDC R21, c[0x0][0x148] ;  /* 0x00005200ff157b82 */ /* 0x000e220000000800 */
[----:B------:R-:W-:Y:S02]  /*7650*/  IMAD.IADD R5, R5, 0x1, R7 ;  /* 0x0000000105057824 */ /* 0x000fe400078e0207 */
[----:B-1----:R-:W-:Y:S01]  /*7660*/  IMAD R19, R20, R6, R19 ;  /* 0x0000000614137224 */ /* 0x002fe200078e0213 */
[----:B--2---:R-:W-:Y:S02]  /*7670*/  I2FP.F32.U32 R6, R14 ;  /* 0x0000000e00067245 */ /* 0x004fe40000201000 */
[--C-:B------:R-:W-:Y:S02]  /*7680*/  SHF.R.U64 R20, R4, UR4, R5.reuse ;  /* 0x0000000404147c19 */ /* 0x100fe40008001205 */
[----:B------:R-:W-:Y:S01]  /*7690*/  SHF.R.U32.HI R5, RZ, UR4, R5 ;  /* 0x00000004ff057c19 */ /* 0x000fe20008011605 */
[----:B------:R-:W-:Y:S01]  /*76a0*/  FMUL R6, R6, UR5 ;  /* 0x0000000506067c20 */ /* 0x000fe20008400000 */
[----:B------:R-:W-:-:S02]  /*76b0*/  ULDC UR4, c[0x0][0x608] ;  /* 0x0001820000047ab9 */ /* 0x000fc40000000800 */
[--C-:B------:R-:W-:Y:S01]  /*76c0*/  SHF.R.U64 R23, R20, UR4, R5.reuse ;  /* 0x0000000414177c19 */ /* 0x100fe20008001205 */
[----:B------:R1:W2:Y:S01]  /*76d0*/  F2I.U32.TRUNC.NTZ R24, R6 ;  /* 0x0000000600187305 */ /* 0x0002a2000020f000 */
[----:B------:R-:W-:Y:S01]  /*76e0*/  SHF.R.U32.HI R4, RZ, UR4, R5 ;  /* 0x00000004ff047c19 */ /* 0x000fe20008011605 */
[----:B------:R-:W-:-:S03]  /*76f0*/  ULDC UR4, c[0x0][0x658] ;  /* 0x0001960000047ab9 */ /* 0x000fc60000000800 */
[--C-:B------:R-:W-:Y:S02]  /*7700*/  SHF.R.U64 R22, R23, UR4, R4.reuse ;  /* 0x0000000417167c19 */ /* 0x100fe40008001204 */
[----:B------:R-:W-:-:S03]  /*7710*/  SHF.R.U32.HI R25, RZ, UR4, R4 ;  /* 0x00000004ff197c19 */ /* 0x000fc60008011604 */
[----:B------:R-:W-:Y:S02]  /*7720*/  IMAD.MOV.U32 R4, RZ, RZ, R22 ;  /* 0x000000ffff047224 */ /* 0x000fe400078e0016 */
[----:B------:R-:W-:Y:S01]  /*7730*/  IMAD.MOV.U32 R5, RZ, RZ, R25 ;  /* 0x000000ffff057224 */ /* 0x000fe200078e0019 */
[----:B-1----:R-:W-:Y:S06]  /*7740*/  @!P0 BRA `(.L_x_176) ;  /* 0x0000000000288947 */ /* 0x002fec0003800000 */
        /* <DEDUP_REMOVED lines=10> */
.L_x_176:
[----:B------:R-:W-:Y:S01]  /*77f0*/  ISETP.NE.AND P0, PT, R2, 0x1, PT ;  /* 0x000000010200780c */ /* 0x000fe20003f05270 */
[----:B------:R-:W-:Y:S01]  /*7800*/  ULDC UR4, c[0x0][0x648] ;  /* 0x0001920000047ab9 */ /* 0x000fe20000000800 */
[----:B------:R-:W-:Y:S01]  /*7810*/  LOP3.LUT R23, R23, UR16, RZ, 0xc0, !PT ;  /* 0x0000001017177c12 */ /* 0x000fe2000f8ec0ff */
[----:B--2---:R-:W-:Y:S01]  /*7820*/  IMAD.MOV R24, RZ, RZ, -R24 ;  /* 0x000000ffff187224 */ /* 0x004fe200078e0a18 */
[----:B------:R-:W-:Y:S01]  /*7830*/  SHF.R.U64 R4, R4, UR4, R5 ;  /* 0x0000000404047c19 */ /* 0x000fe20008001205 */
[----:B------:R-:W-:Y:S01]  /*7840*/  ULDC UR4, c[0x0][0x638] ;  /* 0x00018e0000047ab9 */ /* 0x000fe20000000800 */
[----:B------:R-:W-:Y:S01]  /*7850*/  LOP3.LUT R7, R20, UR15, RZ, 0xc0, !PT ;  /* 0x0000000f14077c12 */ /* 0x000fe2000f8ec0ff */
[----:B------:R-:W-:Y:S01]  /*7860*/  ULDC UR5, c[0x0][0x610] ;  /* 0x0001840000057ab9 */ /* 0x000fe20000000800 */
[----:B------:R-:W-:Y:S02]  /*7870*/  IMAD.MOV.U32 R6, RZ, RZ, R15 ;  /* 0x000000ffff067224 */ /* 0x000fe400078e000f */
[----:B------:R-:W-:-:S02]  /*7880*/  IMAD.MOV R5, RZ, RZ, -R4 ;  /* 0x000000ffff057224 */ /* 0x000fc400078e0a04 */
[----:B------:R-:W-:Y:S02]  /*7890*/  IMAD R4, R4, UR17, R23 ;  /* 0x0000001104047c24 */ /* 0x000fe4000f8e0217 */
[----:B0-----:R-:W-:Y:S02]  /*78a0*/  @P0 IMAD R19, R21, R24, R14 ;  /* 0x0000001815130224 */ /* 0x001fe400078e020e */
[----:B------:R-:W-:Y:S01]  /*78b0*/  IMAD R22, R5, UR4, R22 ;  /* 0x0000000405167c24 */ /* 0x000fe2000f8e0216 */
[----:B------:R-:W-:Y:S01]  /*78c0*/  ULDC UR4, c[0x0][0x600] ;  /* 0x0001800000047ab9 */ /* 0x000fe20000000800 */
[----:B------:R-:W-:Y:S02]  /*78d0*/  IMAD R20, R4, UR5, R19 ;  /* 0x0000000504147c24 */ /* 0x000fe4000f8e0213 */
[----:B------:R-:W-:Y:S02]  /*78e0*/  IMAD R5, R22, UR4, R7 ;  /* 0x0000000416057c24 */ /* 0x000fe4000f8e0207 */
[----:B------:R-:W-:-:S03]  /*78f0*/  IMAD.MOV.U32 R4, RZ, RZ, 0x1 ;  /* 0x00000001ff047424 */ /* 0x000fc600078e00ff */
[----:B------:R-:W-:Y:S02]  /*7900*/  SEL R19, R5, R20, !P0 ;  /* 0x0000001405137207 */ /* 0x000fe40004000000 */
[----:B------:R-:W-:-:S07]  /*7910*/  SEL R20, R20, R5, !P0 ;  /* 0x0000000514147207 */ /* 0x000fce0004000000 */
.L_x_174:
[----:B------:R-:W-:Y:S05]  /*7920*/  BSYNC B1 ;  /* 0x0000000000017941 */ /* 0x000fea0003800000 */
.L_x_173:
[----:B------:R-:W-:-:S13]  /*7930*/  LOP3.LUT P0, RZ, R4, 0xff, RZ, 0xc0, !PT ;  /* 0x000000ff04ff7812 */ /* 0x000fda000780c0ff */
[----:B------:R-:W-:Y:S05]  /*7940*/  @P0 BRA `(.L_x_177) ;  /* 0xfffffff400340947 */ /* 0x000fea000383ffff */
[----:B------:R-:W-:Y:S05]  /*7950*/  BSYNC B0 ;  /* 0x0000000000007941 */ /* 0x000fea0003800000 */
.L_x_166:
[----:B------:R-:W-:-:S03]  /*7960*/  UMOV UR4, 0xffffffff ;  /* 0xffffffff00047882 */ /* 0x000fc60000000000 */
[----:B------:R-:W-:Y:S05]  /*7970*/  BRA.DIV UR4, `(.L_x_178) ;  /* 0x0000000604147947 */ /* 0x000fea000b800000 */
[----:B------:R-:W-:-:S13]  /*7980*/  ELECT P6, URZ, PT ;  /* 0x00000000003f782f */ /* 0x000fda00038c0000 */
.L_x_192:
[----:B------:R-:W-:Y:S04]  /*7990*/  BSSY B0, `(.L_x_179) ;  /* 0x000002b000007945 */ /* 0x000fe80003800000 */
[----:B------:R-:W-:Y:S05]  /*79a0*/  @!P6 BRA `(.L_x_180) ;  /* 0x0000000000a4e947 */ /* 0x000fea0003800000 */
[----:B------:R-:W-:-:S04]  /*79b0*/  LOP3.LUT R18, R18, 0x2, RZ, 0xfc, !PT ;  /* 0x0000000212127812 */ /* 0x000fc800078efcff */
[----:B------:R-:W-:-:S13]  /*79c0*/  ISETP.NE.AND P0, PT, R18, 0x3, PT ;  /* 0x000000031200780c */ /* 0x000fda0003f05270 */
[----:B------:R-:W-:Y:S05]  /*79d0*/  @!P0 BRA `(.L_x_181) ;  /* 0x0000000000048947 */ /* 0x000fea0003800000 */
[----:B------:R-:W-:Y:S01]  /*79e0*/  BPT.TRAP 0x1 ;  /* 0x000000040000795c */ /* 0x000fe20000300000 */
.L_x_181:
[----:B------:R-:W0:Y:S01]  /*79f0*/  S2R R5, SR_CgaCtaId ;  /* 0x0000000000057919 */ /* 0x000e220000008800 */
[----:B------:R-:W-:Y:S02]  /*7a00*/  MOV R0, 0x400 ;  /* 0x0000040000007802 */ /* 0x000fe40000000f00 */
[----:B------:R-:W-:Y:S02]  /*7a10*/  SHF.L.U32 R2, R3, 0x1f, RZ ;  /* 0x0000001f03027819 */ /* 0x000fe400000006ff */
[----:B0-----:R-:W-:-:S05]  /*7a20*/  LEA R5, R5, R0, 0x18 ;  /* 0x0000000005057211 */ /* 0x001fca00078ec0ff */
[----:B------:R-:W-:-:S04]  /*7a30*/  VIADD R5, R5, 0x20 ;  /* 0x0000002005057836 */ /* 0x000fc80000000000 */
[C---:B------:R-:W-:Y:S02]  /*7a40*/  IMAD R7, R8.reuse, 0x8, R5 ;  /* 0x0000000808077824 */ /* 0x040fe400078e0205 */
[----:B------:R-:W-:Y:S02]  /*7a50*/  VIADD R8, R8, 0x1 ;  /* 0x0000000108087836 */ /* 0x000fe40000000000 */
[----:B------:R-:W0:Y:S03]  /*7a60*/  SYNCS.PHASECHK.TRANS64.TRYWAIT P0, [R7+URZ], R2 ;  /* 0x00000002070075a7 */ /* 0x000e26000800017f */
[----:B------:R-:W-:-:S04]  /*7a70*/  ISETP.NE.AND P1, PT, R8, 0x4, PT ;  /* 0x000000040800780c */ /* 0x000fc80003f25270 */
[----:B------:R-:W-:Y:S02]  /*7a80*/  SEL R0, RZ, 0x1, P1 ;  /* 0x00000001ff007807 */ /* 0x000fe40000800000 */
[----:B------:R-:W-:Y:S02]  /*7a90*/  SEL R8, R8, RZ, P1 ;  /* 0x000000ff08087207 */ /* 0x000fe40000800000 */
[----:B------:R-:W-:-:S03]  /*7aa0*/  LOP3.LUT R9, R3, R0, RZ, 0x3c, !PT ;  /* 0x0000000003097212 */ /* 0x000fc600078e3cff */
[----:B------:R-:W-:Y:S01]  /*7ab0*/  IMAD R6, R8, 0x8, R5 ;  /* 0x0000000808067824 */ /* 0x000fe200078e0205 */
[----:B------:R-:W-:Y:S01]  /*7ac0*/  SHF.L.U32 R3, R9, 0x1f, RZ ;  /* 0x0000001f09037819 */ /* 0x000fe200000006ff */
[----:B0-----:R-:W-:Y:S06]  /*7ad0*/  @!P0 BRA `(.L_x_182) ;  /* 0x0000000000dc8947 */ /* 0x001fec0003800000 */
.L_x_193:
[----:B------:R-:W1:Y:S01]  /*7ae0*/  SYNCS.PHASECHK.TRANS64.TRYWAIT P0, [R6+URZ], R3 ;  /* 0x00000003060075a7 */ /* 0x000e62000800017f */
[----:B------:R-:W-:-:S05]  /*7af0*/  VIADD R0, R8, 0x1 ;  /* 0x0000000108007836 */ /* 0x000fca0000000000 */
[----:B------:R-:W-:-:S04]  /*7b00*/  ISETP.NE.AND P1, PT, R0, 0x4, PT ;  /* 0x000000040000780c */ /* 0x000fc80003f25270 */
[----:B0-----:R-:W-:Y:S02]  /*7b10*/  SEL R2, RZ, 0x1, P1 ;  /* 0x00000001ff027807 */ /* 0x001fe40000800000 */
[----:B------:R-:W-:Y:S02]  /*7b20*/  SEL R0, R0, RZ, P1 ;  /* 0x000000ff00007207 */ /* 0x000fe40000800000 */
[----:B------:R-:W-:-:S03]  /*7b30*/  LOP3.LUT R9, R9, R2, RZ, 0x3c, !PT ;  /* 0x0000000209097212 */ /* 0x000fc600078e3cff */
[----:B------:R-:W-:Y:S01]  /*7b40*/  IMAD R7, R0, 0x8, R5 ;  /* 0x0000000800077824 */ /* 0x000fe200078e0205 */
[----:B------:R-:W-:Y:S01]  /*7b50*/  SHF.L.U32 R4, R9, 0x1f, RZ ;  /* 0x0000001f09047819 */ /* 0x000fe200000006ff */
[----:B-1----:R-:W-:Y:S06]  /*7b60*/  @!P0 BRA `(.L_x_183) ;  /* 0x0000000000cc8947 */ /* 0x002fec0003800000 */
.L_x_194:
[----:B------:R-:W1:Y:S01]  /*7b70*/  SYNCS.PHASECHK.TRANS64.TRYWAIT P0, [R7+URZ], R4 ;  /* 0x00000004070075a7 */ /* 0x000e62000800017f */
[----:B------:R-:W-:-:S05]  /*7b80*/  VIADD R0, R0, 0x1 ;  /* 0x0000000100007836 */ /* 0x000fca0000000000 */
[----:B------:R-:W-:-:S04]  /*7b90*/  ISETP.NE.AND P1, PT, R0, 0x4, PT ;  /* 0x000000040000780c */ /* 0x000fc80003f25270 */
[----:B------:R-:W-:Y:S02]  /*7ba0*/  SEL R2, RZ, 0x1, P1 ;  /* 0x00000001ff027807 */ /* 0x000fe40000800000 */
[----:B------:R-:W-:Y:S02]  /*7bb0*/  SEL R0, R0, RZ, P1 ;  /* 0x000000ff00007207 */ /* 0x000fe40000800000 */
[----:B------:R-:W-:Y:S01]  /*7bc0*/  LOP3.LUT R2, R9, R2, RZ, 0x3c, !PT ;  /* 0x0000000209027212 */ /* 0x000fe200078e3cff */
[----:B-1----:R-:W-:Y:S06]  /*7bd0*/  @!P0 BRA `(.L_x_184) ;  /* 0x0000000000c48947 */ /* 0x002fec0003800000 */
.L_x_195:
[----:B------:R-:W-:Y:S01]  /*7be0*/  IMAD R5, R0, 0x8, R5 ;  /* 0x0000000800057824 */ /* 0x000fe200078e0205 */
[----:B------:R-:W-:-:S07]  /*7bf0*/  SHF.L.U32 R0, R2, 0x1f, RZ ;  /* 0x0000001f02007819 */ /* 0x000fce00000006ff */
.L_x_185:
[----:B--2---:R2:W3:Y:S02]  /*7c00*/  SYNCS.PHASECHK.TRANS64.TRYWAIT P0, [R5+URZ], R0 ;  /* 0x00000000050075a7 */ /* 0x0044e4000800017f */
[----:B---3--:R-:W-:Y:S05]  /*7c10*/  @!P0 NANOSLEEP.SYNCS 0x989680 ;  /* 0x009896800000895d */ /* 0x008fea0003900000 */
[----:B------:R-:W3:Y:S02]  /*7c20*/  @!P0 SYNCS.PHASECHK.TRANS64 P0, [R5+URZ], R0 ;  /* 0x00000000050085a7 */ /* 0x000ee4000800007f */
[----:B---3--:R-:W-:Y:S05]  /*7c30*/  @!P0 BRA `(.L_x_185) ;  /* 0xfffffffc00f08947 */ /* 0x008fea000383ffff */
.L_x_180:
[----:B------:R-:W-:Y:S05]  /*7c40*/  BSYNC B0 ;  /* 0x0000000000007941 */ /* 0x000fea0003800000 */
.L_x_179:
[----:B------:R-:W-:Y:S05]  /*7c50*/  EXIT ;  /* 0x000000000000794d */ /* 0x000fea0003800000 */
.L_x_21:
[----:B-1----:R1:W2:Y:S02]  /*7c60*/  SYNCS.PHASECHK.TRANS64.TRYWAIT P1, [R3+URZ], R0 ;  /* 0x00000000030075a7 */ /* 0x0022a4000802017f */
[----:B--2---:R-:W-:Y:S05]  /*7c70*/  @!P1 NANOSLEEP.SYNCS 0x989680 ;  /* 0x009896800000995d */ /* 0x004fea0003900000 */
[----:B------:R-:W2:Y:S02]  /*7c80*/  @!P1 SYNCS.PHASECHK.TRANS64 P1, [R3+URZ], R0 ;  /* 0x00000000030095a7 */ /* 0x000ea4000802007f */
[----:B--2---:R-:W-:Y:S05]  /*7c90*/  @!P1 BRA `(.L_x_21) ;  /* 0xfffffffc00f09947 */ /* 0x004fea000383ffff */
[----:B------:R-:W-:Y:S05]  /*7ca0*/  BRA `(.L_x_20) ;  /* 0xffffff9800a47947 */ /* 0x000fea000383ffff */
.L_x_26:
[----:B-1----:R1:W2:Y:S02]  /*7cb0*/  SYNCS.PHASECHK.TRANS64.TRYWAIT P1, [R5+URZ], R4 ;  /* 0x00000004050075a7 */ /* 0x0022a4000802017f */
[----:B--2---:R-:W-:Y:S05]  /*7cc0*/  @!P1 NANOSLEEP.SYNCS 0x989680 ;  /* 0x009896800000995d */ /* 0x004fea0003900000 */
[----:B------:R-:W2:Y:S02]  /*7cd0*/  @!P1 SYNCS.PHASECHK.TRANS64 P1, [R5+URZ], R4 ;  /* 0x00000004050095a7 */ /* 0x000ea4000802007f */
[----:B--2---:R-:W-:Y:S05]  /*7ce0*/  @!P1 BRA `(.L_x_26) ;  /* 0xfffffffc00f09947 */ /* 0x004fea000383ffff */
[----:B------:R-:W-:Y:S05]  /*7cf0*/  BRA `(.L_x_25) ;  /* 0xffffff9c00807947 */ /* 0x000fea000383ffff */
.L_x_167:
[----:B------:R-:W-:Y:S01]  /*7d00*/  BSSY B1, `(.L_x_186) ;  /* 0x0000006000017945 */ /* 0x000fe20003800000 */
[----:B------:R-:W-:-:S07]  /*7d10*/  IMAD.MOV.U32 R15, RZ, RZ, -0x1 ;  /* 0xffffffffff0f7424 */ /* 0x000fce00078e00ff */
[----:B------:R-:W-:Y:S05]  /*7d20*/  WARPSYNC.COLLECTIVE R15, `(.L_x_187) ;  /* 0x000000000f0c7348 */ /* 0x000fea0003c00000 */
[----:B------:R-:W-:Y:S02]  /*7d30*/  ELECT P6, UR62, PT ;  /* 0x00000000003e782f */ /* 0x000fe400038c0000 */
[----:B------:R-:W-:Y:S01]  /*7d40*/  MOV R14, UR62 ;  /* 0x0000003e000e7c02 */ /* 0x000fe20008000f00 */
[----:B------:R-:W-:Y:S10]  /*7d50*/  ENDCOLLECTIVE ;  /* 0x000000000000791b */ /* 0x000ff40003800000 */
.L_x_187:
[----:B------:R-:W-:Y:S05]  /*7d60*/  BSYNC B1 ;  /* 0x0000000000017941 */ /* 0x000fea0003800000 */
.L_x_186:
[----:B------:R-:W-:Y:S05]  /*7d70*/  BRA `(.L_x_188) ;  /* 0xfffffff000347947 */ /* 0x000fea000383ffff */
.L_x_170:
[----:B0-----:R0:W1:Y:S02]  /*7d80*/  SYNCS.PHASECHK.TRANS64.TRYWAIT P0, [R20+URZ+0x20], R7 ;  /* 0x00002007140075a7 */ /* 0x001064000800017f */
[----:B-1----:R-:W-:Y:S05]  /*7d90*/  @!P0 NANOSLEEP.SYNCS 0x989680 ;  /* 0x009896800000895d */ /* 0x002fea0003900000 */
[----:B------:R-:W1:Y:S02]  /*7da0*/  @!P0 SYNCS.PHASECHK.TRANS64 P0, [R20+URZ+0x20], R7 ;  /* 0x00002007140085a7 */ /* 0x000e64000800007f */
[----:B-1----:R-:W-:Y:S05]  /*7db0*/  @!P0 BRA `(.L_x_170) ;  /* 0xfffffffc00f08947 */ /* 0x002fea000383ffff */
[----:B------:R-:W-:Y:S05]  /*7dc0*/  BRA `(.L_x_189) ;  /* 0xfffffff000747947 */ /* 0x000fea000383ffff */
.L_x_178:
[----:B------:R-:W-:Y:S01]  /*7dd0*/  BSSY B0, `(.L_x_190) ;  /* 0x0000006000007945 */ /* 0x000fe20003800000 */
[----:B------:R-:W-:-:S07]  /*7de0*/  IMAD.MOV.U32 R15, RZ, RZ, -0x1 ;  /* 0xffffffffff0f7424 */ /* 0x000fce00078e00ff */
[----:B------:R-:W-:Y:S05]  /*7df0*/  WARPSYNC.COLLECTIVE R15, `(.L_x_191) ;  /* 0x000000000f0c7348 */ /* 0x000fea0003c00000 */
[----:B------:R-:W-:Y:S02]  /*7e00*/  ELECT P6, UR62, PT ;  /* 0x00000000003e782f */ /* 0x000fe400038c0000 */
[----:B------:R-:W-:Y:S01]  /*7e10*/  MOV R14, UR62 ;  /* 0x0000003e000e7c02 */ /* 0x000fe20008000f00 */
[----:B------:R-:W-:Y:S10]  /*7e20*/  ENDCOLLECTIVE ;  /* 0x000000000000791b */ /* 0x000ff40003800000 */
.L_x_191:
[----:B------:R-:W-:Y:S05]  /*7e30*/  BSYNC B0 ;  /* 0x0000000000007941 */ /* 0x000fea0003800000 */
.L_x_190:
[----:B------:R-:W-:Y:S05]  /*7e40*/  BRA `(.L_x_192) ;  /* 0xfffffff800d07947 */ /* 0x000fea000383ffff */
.L_x_182:
[----:B0-----:R0:W1:Y:S02]  /*7e50*/  SYNCS.PHASECHK.TRANS64.TRYWAIT P0, [R7+URZ], R2 ;  /* 0x00000002070075a7 */ /* 0x001064000800017f */
[----:B-1----:R-:W-:Y:S05]  /*7e60*/  @!P0 NANOSLEEP.SYNCS 0x989680 ;  /* 0x009896800000895d */ /* 0x002fea0003900000 */
[----:B------:R-:W1:Y:S02]  /*7e70*/  @!P0 SYNCS.PHASECHK.TRANS64 P0, [R7+URZ], R2 ;  /* 0x00000002070085a7 */ /* 0x000e64000800007f */
[----:B-1----:R-:W-:Y:S05]  /*7e80*/  @!P0 BRA `(.L_x_182) ;  /* 0xfffffffc00f08947 */ /* 0x002fea000383ffff */
[----:B------:R-:W-:Y:S05]  /*7e90*/  BRA `(.L_x_193) ;  /* 0xfffffffc00107947 */ /* 0x000fea000383ffff */
.L_x_183:
[----:B0-----:R0:W1:Y:S02]  /*7ea0*/  SYNCS.PHASECHK.TRANS64.TRYWAIT P0, [R6+URZ], R3 ;  /* 0x00000003060075a7 */ /* 0x001064000800017f */
[----:B-1----:R-:W-:Y:S05]  /*7eb0*/  @!P0 NANOSLEEP.SYNCS 0x989680 ;  /* 0x009896800000895d */ /* 0x002fea0003900000 */
[----:B------:R-:W1:Y:S02]  /*7ec0*/  @!P0 SYNCS.PHASECHK.TRANS64 P0, [R6+URZ], R3 ;  /* 0x00000003060085a7 */ /* 0x000e64000800007f */
[----:B-1----:R-:W-:Y:S05]  /*7ed0*/  @!P0 BRA `(.L_x_183) ;  /* 0xfffffffc00f08947 */ /* 0x002fea000383ffff */
[----:B------:R-:W-:Y:S05]  /*7ee0*/  BRA `(.L_x_194) ;  /* 0xfffffffc00207947 */ /* 0x000fea000383ffff */
.L_x_184:
[----:B-1----:R1:W2:Y:S02]  /*7ef0*/  SYNCS.PHASECHK.TRANS64.TRYWAIT P0, [R7+URZ], R4 ;  /* 0x00000004070075a7 */ /* 0x0022a4000800017f */
[----:B--2---:R-:W-:Y:S05]  /*7f00*/  @!P0 NANOSLEEP.SYNCS 0x989680 ;  /* 0x009896800000895d */ /* 0x004fea0003900000 */
[----:B------:R-:W2:Y:S02]  /*7f10*/  @!P0 SYNCS.PHASECHK.TRANS64 P0, [R7+URZ], R4 ;  /* 0x00000004070085a7 */ /* 0x000ea4000800007f */
[----:B--2---:R-:W-:Y:S05]  /*7f20*/  @!P0 BRA `(.L_x_184) ;  /* 0xfffffffc00f08947 */ /* 0x004fea000383ffff */
[----:B------:R-:W-:Y:S05]  /*7f30*/  BRA `(.L_x_195) ;  /* 0xfffffffc00287947 */ /* 0x000fea000383ffff */
.L_x_196:
[----:B------:R-:W-:-:S00]  /*7f40*/  BRA `(.L_x_196) ;  /* 0xfffffffc00fc7947 */ /* 0x000fc0000383ffff */
[----:B------:R-:W-:-:S00]  /*7f50*/  NOP ;  /* 0x0000000000007918 */ /* 0x000fc00000000000 */
        /* <DEDUP_REMOVED lines=10> */
.L_x_197:


//--------------------- .nv.global.init           --------------------------
	.section	.nv.global.init,"aw",@progbits
.nv.global.init:
	.type		$str$22,@object
	.size		$str$22,($str$23 - $str$22)
$str$22:
        /*0000*/ 	.byte	0x6b, 0x5f, 0x74, 0x69, 0x6c, 0x65, 0x5f, 0x63, 0x6f, 0x75, 0x6e, 0x74, 0x20, 0x3e, 0x3d, 0x20
        /*0010*/ 	.byte	0x31, 0x00
	.type		$str$23,@object
	.size		$str$23,(__unnamed_1 - $str$23)
$str$23:
        /*0012*/ 	.byte	0x2f, 0x74, 0x6d, 0x70, 0x2f, 0x63, 0x75, 0x74, 0x6c, 0x61, 0x73, 0x73, 0x5f, 0x73, 0x77, 0x65
        /*0022*/ 	.byte	0x65, 0x70, 0x5f, 0x73, 0x72, 0x63, 0x2f, 0x69, 0x6e, 0x63, 0x6c, 0x75, 0x64, 0x65, 0x2f, 0x63
        /*0032*/ 	.byte	0x75, 0x74, 0x6c, 0x61, 0x73, 0x73, 0x2f, 0x67, 0x65, 0x6d, 0x6d, 0x2f, 0x63, 0x6f, 0x6c, 0x6c
        /*0042*/ 	.byte	0x65, 0x63, 0x74, 0x69, 0x76, 0x65, 0x2f, 0x73, 0x6d, 0x39, 0x30, 0x5f, 0x6d, 0x6d, 0x61, 0x5f
        /*0052*/ 	.byte	0x74, 0x6d, 0x61, 0x5f, 0x67, 0x6d, 0x6d, 0x61, 0x5f, 0x73, 0x73, 0x5f, 0x77, 0x61, 0x72, 0x70
        /*0062*/ 	.byte	0x73, 0x70, 0x65, 0x63, 0x69, 0x61, 0x6c, 0x69, 0x7a, 0x65, 0x64, 0x2e, 0x68, 0x70, 0x70, 0x00
	.type		__unnamed_1,@object
	.size		__unnamed_1,(.L_0 - __unnamed_1)
__unnamed_1:
        /*0072*/ 	.byte	0x76, 0x6f, 0x69, 0x64, 0x20, 0x63, 0x75, 0x74, 0x6c, 0x61, 0x73, 0x73, 0x3a, 0x3a, 0x67, 0x65
        /* <DEDUP_REMOVED lines=177> */
        /*0b92*/ 	.byte	0x64, 0x65, 0x6e, 0x74, 0x69, 0x74, 0x79, 0x5d, 0x00
.L_0:


//--------------------- .nv.shared._ZN7cutlass13device_kernelINS_4gemm6kernel13GemmUniversalIN4cute5tupleIJiiiiEEENS1_10collective13CollectiveMmaINS1_34MainloopSm90TmaGmmaWarpSpecializedILi4ENS5_IJNS4_1CILi1EEENSA_ILi2EEESB_EEENS1_35KernelTmaWarpSpecializedCooperativeEEENS5_IJNSA_ILi128EEESG_NSA_ILi32EEEEEENS_10tfloat32_tENS5_IJlSB_lEEESJ_SK_NS4_8TiledMMAINS4_8MMA_AtomIJNS4_4SM904GMMA30MMA_64x128x8_F32TF32TF32_SS_TNILNSO_7ScaleInE1ELSQ_1EEEEEENS4_6LayoutINS5_IJSC_SB_SB_EEENS5_IJSB_NSA_ILi0EEESV_EEEEENS5_IJNS4_10UnderscoreESY_SY_EEEEENS4_23SM90_TMA_LOAD_MULTICASTENS4_14ComposedLayoutINS4_7SwizzleILi3ELi4ELi3EEENS4_18smem_ptr_flag_bitsILi32EEENST_INS5_IJNSA_ILi8EEESH_EEENS5_IJSH_SB_EEEEEEEvNS4_8identityENS4_13SM90_TMA_LOADES1B_vS1C_EENS_8epilogue10collective6detail29Sm90TmaWarpSpecializedAdapterINS1G_15DefaultEpilogueISJ_SK_SK_NS1F_6thread17LinearCombinationISJ_Li1EffLNS1K_9ScaleType4KindE0ELNS_15FloatRoundStyleE2ESJ_EENS1_15EpilogueDefaultEEEEEvvEEEEvNT_6ParamsE --------------------------
	.section	.nv.shared._ZN7cutlass13device_kernelINS_4gemm6kernel13GemmUniversalIN4cute5tupleIJiiiiEEENS1_10collective13CollectiveMmaINS1_34MainloopSm90TmaGmmaWarpSpecializedILi4ENS5_IJNS4_1CILi1EEENSA_ILi2EEESB_EEENS1_35KernelTmaWarpSpecializedCooperativeEEENS5_IJNSA_ILi128EEESG_NSA_ILi32EEEEEENS_10tfloat32_tENS5_IJlSB_lEEESJ_SK_NS4_8TiledMMAINS4_8MMA_AtomIJNS4_4SM904GMMA30MMA_64x128x8_F32TF32TF32_SS_TNILNSO_7ScaleInE1ELSQ_1EEEEEENS4_6LayoutINS5_IJSC_SB_SB_EEENS5_IJSB_NSA_ILi0EEESV_EEEEENS5_IJNS4_10UnderscoreESY_SY_EEEEENS4_23SM90_TMA_LOAD_MULTICASTENS4_14ComposedLayoutINS4_7SwizzleILi3ELi4ELi3EEENS4_18smem_ptr_flag_bitsILi32EEENST_INS5_IJNSA_ILi8EEESH_EEENS5_IJSH_SB_EEEEEEEvNS4_8identityENS4_13SM90_TMA_LOADES1B_vS1C_EENS_8epilogue10collective6detail29Sm90TmaWarpSpecializedAdapterINS1G_15DefaultEpilogueISJ_SK_SK_NS1F_6thread17LinearCombinationISJ_Li1EffLNS1K_9ScaleType4KindE0ELNS_15FloatRoundStyleE2ESJ_EENS1_15EpilogueDefaultEEEEEvvEEEEvNT_6ParamsE,"aw",@nobits
	.sectionflags	@""
	.align	16
	.zero		1024


//--------------------- .nv.shared.reserved.0     --------------------------
	.section	.nv.shared.reserved.0,"aw",@nobits
	.weak		__nv_reservedSMEM_offset_0_alias
	.size		__nv_reservedSMEM_offset_0_alias, 0, 0
	.other		__nv_reservedSMEM_offset_0_alias,@"STO_CUDA_RESERVED_SHARED STV_DEFAULT"
__nv_reservedSMEM_offset_0_alias:
	.zero		0


//--------------------- .nv.global                --------------------------
	.section	.nv.global,"aw",@nobits
.nv.global:
	.type		_ZN39_INTERNAL_c407fb9a_4_k_cu_5a3e34f6_61164cute1_E,@object
	.size		_ZN39_INTERNAL_c407fb9a_4_k_cu_5a3e34f6_61164cute1_E,(_ZN39_INTERNAL_c407fb9a_4_k_cu_5a3e34f6_61164cuda3std3__45__cpo6cbeginE - _ZN39_INTERNAL_c407fb9a_4_k_cu_5a3e34f6_61164cute1_E)
_ZN39_INTERNAL_c407fb9a_4_k_cu_5a3e34f6_61164cute1_E:
	.zero		1
	.type		_ZN39_INTERNAL_c407fb9a_4_k_cu_5a3e34f6_61164cuda3std3__45__cpo6cbeginE,@object
	.size		_ZN39_INTERNAL_c407fb9a_4_k_cu_5a3e34f6_61164cuda3std3__45__cpo6cbeginE,(_ZN39_INTERNAL_c407fb9a_4_k_cu_5a3e34f6_61164cuda3std3__48in_placeE - _ZN39_INTERNAL_c407fb9a_4_k_cu_5a3e34f6_61164cuda3std3__45__cpo6cbeginE)
_ZN39_INTERNAL_c407fb9a_4_k_cu_5a3e34f6_61164cuda3std3__45__cpo6cbeginE:
	.zero		1
	.type		_ZN39_INTERNAL_c407fb9a_4_k_cu_5a3e34f6_61164cuda3std3__48in_placeE,@object
	.size		_ZN39_INTERNAL_c407fb9a_4_k_cu_5a3e34f6_61164cuda3std3__48in_placeE,(_ZN39_INTERNAL_c407fb9a_4_k_cu_5a3e34f6_61164cuda3std6ranges3__45__cpo9iter_moveE - _ZN39_INTERNAL_c407fb9a_4_k_cu_5a3e34f6_61164cuda3std3__48in_placeE)
_ZN39_INTERNAL_c407fb9a_4_k_cu_5a3e34f6_61164cuda3std3__48in_placeE:
	.zero		1
	.type		_ZN39_INTERNAL_c407fb9a_4_k_cu_5a3e34f6_61164cuda3std6ranges3__45__cpo9iter_moveE,@object
	.size		_ZN39_INTERNAL_c407fb9a_4_k_cu_5a3e34f6_61164cuda3std6ranges3__45__cpo9iter_moveE,(_ZN39_INTERNAL_c407fb9a_4_k_cu_5a3e34f6_61164cuda3std3__45__cpo5beginE - _ZN39_INTERNAL_c407fb9a_4_k_cu_5a3e34f6_61164cuda3std6ranges3__45__cpo9iter_moveE)
_ZN39_INTERNAL_c407fb9a_4_k_cu_5a3e34f6_61164cuda3std6ranges3__45__cpo9iter_moveE:
	.zero		1
	.type		_ZN39_INTERNAL_c407fb9a_4_k_cu_5a3e34f6_61164cuda3std3__45__cpo5beginE,@object
	.size		_ZN39_INTERNAL_c407fb9a_4_k_cu_5a3e34f6_61164cuda3std3__45__cpo5beginE,(_ZN39_INTERNAL_c407fb9a_4_k_cu_5a3e34f6_61164cuda3std3__441_GLOBAL__N__c407fb9a_4_k_cu_5a3e34f6_61166ignoreE - _ZN39_INTERNAL_c407fb9a_4_k_cu_5a3e34f6_61164cuda3std3__45__cpo5beginE)
_ZN39_INTERNAL_c407fb9a_4_k_cu_5a3e34f6_61164cuda3std3__45__cpo5beginE:
	.zero		1
	.type		_ZN39_INTERNAL_c407fb9a_4_k_cu_5a3e34f6_61164cuda3std3__441_GLOBAL__N__c407fb9a_4_k_cu_5a3e34f6_61166ignoreE,@object
	.size		_ZN39_INTERNAL_c407fb9a_4_k_cu_5a3e34f6_61164cuda3std3__441_GLOBAL__N__c407fb9a_4_k_cu_5a3e34f6_61166ignoreE,(_ZN39_INTERNAL_c407fb9a_4_k_cu_5a3e34f6_61164cute7productE - _ZN39_INTERNAL_c407fb9a_4_k_cu_5a3e34f6_61164cuda3std3__441_GLOBAL__N__c407fb9a_4_k_cu_5a3e34f6_61166ignoreE)
_ZN39_INTERNAL_c407fb9a_4_k_cu_5a3e34f6_61164cuda3std3__441_GLOBAL__N__c407fb9a_4_k_cu_5a3e34f6_61166ignoreE:
	.zero		1
	.type		_ZN39_INTERNAL_c407fb9a_4_k_cu_5a3e34f6_61164cute7productE,@object
	.size		_ZN39_INTERNAL_c407fb9a_4_k_cu_5a3e34f6_61164cute7productE,(_ZN39_INTERNAL_c407fb9a_4_k_cu_5a3e34f6_61164cuda3std3__45__cpo3endE - _ZN39_INTERNAL_c407fb9a_4_k_cu_5a3e34f6_61164cute7productE)
_ZN39_INTERNAL_c407fb9a_4_k_cu_5a3e34f6_61164cute7productE:
	.zero		1
	.type		_ZN39_INTERNAL_c407fb9a_4_k_cu_5a3e34f6_61164cuda3std3__45__cpo3endE,@object
	.size		_ZN39_INTERNAL_c407fb9a_4_k_cu_5a3e34f6_61164cuda3std3__45__cpo3endE,(_ZN39_INTERNAL_c407fb9a_4_k_cu_5a3e34f6_61164cuda3std3__419piecewise_constructE - _ZN39_INTERNAL_c407fb9a_4_k_cu_5a3e34f6_61164cuda3std3__45__cpo3endE)
_ZN39_INTERNAL_c407fb9a_4_k_cu_5a3e34f6_61164cuda3std3__45__cpo3endE:
	.zero		1
	.type		_ZN39_INTERNAL_c407fb9a_4_k_cu_5a3e34f6_61164cuda3std3__419piecewise_constructE,@object
	.size		_ZN39_INTERNAL_c407fb9a_4_k_cu_5a3e34f6_61164cuda3std3__419piecewise_constructE,(_ZN39_INTERNAL_c407fb9a_4_k_cu_5a3e34f6_61164cuda3std3__45__cpo4cendE - _ZN39_INTERNAL_c407fb9a_4_k_cu_5a3e34f6_61164cuda3std3__419piecewise_constructE)
_ZN39_INTERNAL_c407fb9a_4_k_cu_5a3e34f6_61164cuda3std3__419piecewise_constructE:
	.zero		1
	.type		_ZN39_INTERNAL_c407fb9a_4_k_cu_5a3e34f6_61164cuda3std3__45__cpo4cendE,@object
	.size		_ZN39_INTERNAL_c407fb9a_4_k_cu_5a3e34f6_61164cuda3std3__45__cpo4cendE,(_ZN39_INTERNAL_c407fb9a_4_k_cu_5a3e34f6_61164cuda3std6ranges3__45__cpo4swapE - _ZN39_INTERNAL_c407fb9a_4_k_cu_5a3e34f6_61164cuda3std3__45__cpo4cendE)
_ZN39_INTERNAL_c407fb9a_4_k_cu_5a3e34f6_61164cuda3std3__45__cpo4cendE:
	.zero		1
	.type		_ZN39_INTERNAL_c407fb9a_4_k_cu_5a3e34f6_61164cuda3std6ranges3__45__cpo4swapE,@object
	.size		_ZN39_INTERNAL_c407fb9a_4_k_cu_5a3e34f6_61164cuda3std6ranges3__45__cpo4swapE,(.L_8 - _ZN39_INTERNAL_c407fb9a_4_k_cu_5a3e34f6_61164cuda3std6ranges3__45__cpo4swapE)
_ZN39_INTERNAL_c407fb9a_4_k_cu_5a3e34f6_61164cuda3std6ranges3__45__cpo4swapE:
	.zero		1
.L_8:


//--------------------- .nv.constant0._ZN7cutlass13device_kernelINS_4gemm6kernel13GemmUniversalIN4cute5tupleIJiiiiEEENS1_10collective13CollectiveMmaINS1_34MainloopSm90TmaGmmaWarpSpecializedILi4ENS5_IJNS4_1CILi1EEENSA_ILi2EEESB_EEENS1_35KernelTmaWarpSpecializedCooperativeEEENS5_IJNSA_ILi128EEESG_NSA_ILi32EEEEEENS_10tfloat32_tENS5_IJlSB_lEEESJ_SK_NS4_8TiledMMAINS4_8MMA_AtomIJNS4_4SM904GMMA30MMA_64x128x8_F32TF32TF32_SS_TNILNSO_7ScaleInE1ELSQ_1EEEEEENS4_6LayoutINS5_IJSC_SB_SB_EEENS5_IJSB_NSA_ILi0EEESV_EEEEENS5_IJNS4_10UnderscoreESY_SY_EEEEENS4_23SM90_TMA_LOAD_MULTICASTENS4_14ComposedLayoutINS4_7SwizzleILi3ELi4ELi3EEENS4_18smem_ptr_flag_bitsILi32EEENST_INS5_IJNSA_ILi8EEESH_EEENS5_IJSH_SB_EEEEEEEvNS4_8identityENS4_13SM90_TMA_LOADES1B_vS1C_EENS_8epilogue10collective6detail29Sm90TmaWarpSpecializedAdapterINS1G_15DefaultEpilogueISJ_SK_SK_NS1F_6thread17LinearCombinationISJ_Li1EffLNS1K_9ScaleType4KindE0ELNS_15FloatRoundStyleE2ESJ_EENS1_15EpilogueDefaultEEEEEvvEEEEvNT_6ParamsE --------------------------
	.section	.nv.constant0._ZN7cutlass13device_kernelINS_4gemm6kernel13GemmUniversalIN4cute5tupleIJiiiiEEENS1_10collective13CollectiveMmaINS1_34MainloopSm90TmaGmmaWarpSpecializedILi4ENS5_IJNS4_1CILi1EEENSA_ILi2EEESB_EEENS1_35KernelTmaWarpSpecializedCooperativeEEENS5_IJNSA_ILi128EEESG_NSA_ILi32EEEEEENS_10tfloat32_tENS5_IJlSB_lEEESJ_SK_NS4_8TiledMMAINS4_8MMA_AtomIJNS4_4SM904GMMA30MMA_64x128x8_F32TF32TF32_SS_TNILNSO_7ScaleInE1ELSQ_1EEEEEENS4_6LayoutINS5_IJSC_SB_SB_EEENS5_IJSB_NSA_ILi0EEESV_EEEEENS5_IJNS4_10UnderscoreESY_SY_EEEEENS4_23SM90_TMA_LOAD_MULTICASTENS4_14ComposedLayoutINS4_7SwizzleILi3ELi4ELi3EEENS4_18smem_ptr_flag_bitsILi32EEENST_INS5_IJNSA_ILi8EEESH_EEENS5_IJSH_SB_EEEEEEEvNS4_8identityENS4_13SM90_TMA_LOADES1B_vS1C_EENS_8epilogue10collective6detail29Sm90TmaWarpSpecializedAdapterINS1G_15DefaultEpilogueISJ_SK_SK_NS1F_6thread17LinearCombinationISJ_Li1EffLNS1K_9ScaleType4KindE0ELNS_15FloatRoundStyleE2ESJ_EENS1_15EpilogueDefaultEEEEEvvEEEEvNT_6ParamsE,"a",@progbits
	.sectionflags	@""
	.align	4
.nv.constant0._ZN7cutlass13device_kernelINS_4gemm6kernel13GemmUniversalIN4cute5tupleIJiiiiEEENS1_10collective13CollectiveMmaINS1_34MainloopSm90TmaGmmaWarpSpecializedILi4ENS5_IJNS4_1CILi1EEENSA_ILi2EEESB_EEENS1_35KernelTmaWarpSpecializedCooperativeEEENS5_IJNSA_ILi128EEESG_NSA_ILi32EEEEEENS_10tfloat32_tENS5_IJlSB_lEEESJ_SK_NS4_8TiledMMAINS4_8MMA_AtomIJNS4_4SM904GMMA30MMA_64x128x8_F32TF32TF32_SS_TNILNSO_7ScaleInE1ELSQ_1EEEEEENS4_6LayoutINS5_IJSC_SB_SB_EEENS5_IJSB_NSA_ILi0EEESV_EEEEENS5_IJNS4_10UnderscoreESY_SY_EEEEENS4_23SM90_TMA_LOAD_MULTICASTENS4_14ComposedLayoutINS4_7SwizzleILi3ELi4ELi3EEENS4_18smem_ptr_flag_bitsILi32EEENST_INS5_IJNSA_ILi8EEESH_EEENS5_IJSH_SB_EEEEEEEvNS4_8identityENS4_13SM90_TMA_LOADES1B_vS1C_EENS_8epilogue10collective6detail29Sm90TmaWarpSpecializedAdapterINS1G_15DefaultEpilogueISJ_SK_SK_NS1F_6thread17LinearCombinationISJ_Li1EffLNS1K_9ScaleType4KindE0ELNS_15FloatRoundStyleE2ESJ_EENS1_15EpilogueDefaultEEEEEvvEEEEvNT_6ParamsE:
	.zero		1664


//--------------------- SYMBOLS --------------------------

	.type		.nv.reservedSmem.offset0,@object
	.size		.nv.reservedSmem.offset0,0x4
	.type		__assertfail,@function
